//
// Generated by NVIDIA NVVM Compiler
//
// Compiler Build ID: CL-36424714
// Cuda compilation tools, release 13.0, V13.0.88
// Based on NVVM 20.0.0
//

.version 9.0
.target sm_100
.address_size 64

	// .globl	_Z9MatrixAddPiS_S_ii11method_type

.visible .entry _Z9MatrixAddPiS_S_ii11method_type(
	.param .u64 .ptr .align 1 _Z9MatrixAddPiS_S_ii11method_type_param_0,
	.param .u64 .ptr .align 1 _Z9MatrixAddPiS_S_ii11method_type_param_1,
	.param .u64 .ptr .align 1 _Z9MatrixAddPiS_S_ii11method_type_param_2,
	.param .u32 _Z9MatrixAddPiS_S_ii11method_type_param_3,
	.param .u32 _Z9MatrixAddPiS_S_ii11method_type_param_4,
	.param .u32 _Z9MatrixAddPiS_S_ii11method_type_param_5
)
{
	.reg .pred 	%p<29>;
	.reg .b32 	%r<208>;
	.reg .b64 	%rd<141>;

	ld.param.u64 	%rd9, [_Z9MatrixAddPiS_S_ii11method_type_param_0];
	ld.param.u64 	%rd10, [_Z9MatrixAddPiS_S_ii11method_type_param_1];
	ld.param.u64 	%rd11, [_Z9MatrixAddPiS_S_ii11method_type_param_2];
	ld.param.u32 	%r39, [_Z9MatrixAddPiS_S_ii11method_type_param_3];
	ld.param.u32 	%r40, [_Z9MatrixAddPiS_S_ii11method_type_param_4];
	ld.param.u32 	%r41, [_Z9MatrixAddPiS_S_ii11method_type_param_5];
	cvta.to.global.u64 	%rd1, %rd11;
	cvta.to.global.u64 	%rd2, %rd10;
	cvta.to.global.u64 	%rd3, %rd9;
	mov.u32 	%r42, %ntid.y;
	mov.u32 	%r43, %ctaid.y;
	mov.u32 	%r44, %tid.y;
	mad.lo.s32 	%r1, %r42, %r43, %r44;
	mov.u32 	%r45, %ntid.x;
	mov.u32 	%r46, %ctaid.x;
	mov.u32 	%r47, %tid.x;
	mad.lo.s32 	%r2, %r45, %r46, %r47;
	setp.eq.s32 	%p1, %r41, 2;
	@%p1 bra 	$L__BB0_28;
	setp.eq.s32 	%p2, %r41, 1;
	@%p2 bra 	$L__BB0_15;
	setp.ne.s32 	%p3, %r41, 0;
	@%p3 bra 	$L__BB0_30;
	setp.ge.s32 	%p18, %r1, %r39;
	setp.lt.s32 	%p19, %r40, 1;
	or.pred  	%p20, %p18, %p19;
	@%p20 bra 	$L__BB0_30;
	mul.lo.s32 	%r3, %r39, %r1;
	mul.lo.s32 	%r4, %r40, %r1;
	add.s32 	%r143, %r40, -1;
	and.b32  	%r5, %r40, 7;
	setp.lt.u32 	%p21, %r143, 7;
	mov.b32 	%r201, 0;
	@%p21 bra 	$L__BB0_7;
	and.b32  	%r201, %r40, 2147483640;
	neg.s32 	%r197, %r201;
	add.s64 	%rd4, %rd3, 16;
	add.s64 	%rd5, %rd2, 16;
	mul.wide.u32 	%rd110, %r4, 4;
	add.s64 	%rd111, %rd110, %rd1;
	add.s64 	%rd140, %rd111, 16;
	mov.u32 	%r196, %r3;
$L__BB0_6:
	.pragma "nounroll";
	mul.wide.s32 	%rd112, %r196, 4;
	add.s64 	%rd113, %rd4, %rd112;
	add.s64 	%rd114, %rd5, %rd112;
	ld.global.u32 	%r144, [%rd113+-16];
	ld.global.u32 	%r145, [%rd114+-16];
	add.s32 	%r146, %r145, %r144;
	st.global.u32 	[%rd140+-16], %r146;
	ld.global.u32 	%r147, [%rd113+-12];
	ld.global.u32 	%r148, [%rd114+-12];
	add.s32 	%r149, %r148, %r147;
	st.global.u32 	[%rd140+-12], %r149;
	ld.global.u32 	%r150, [%rd113+-8];
	ld.global.u32 	%r151, [%rd114+-8];
	add.s32 	%r152, %r151, %r150;
	st.global.u32 	[%rd140+-8], %r152;
	ld.global.u32 	%r153, [%rd113+-4];
	ld.global.u32 	%r154, [%rd114+-4];
	add.s32 	%r155, %r154, %r153;
	st.global.u32 	[%rd140+-4], %r155;
	ld.global.u32 	%r156, [%rd113];
	ld.global.u32 	%r157, [%rd114];
	add.s32 	%r158, %r157, %r156;
	st.global.u32 	[%rd140], %r158;
	ld.global.u32 	%r159, [%rd113+4];
	ld.global.u32 	%r160, [%rd114+4];
	add.s32 	%r161, %r160, %r159;
	st.global.u32 	[%rd140+4], %r161;
	ld.global.u32 	%r162, [%rd113+8];
	ld.global.u32 	%r163, [%rd114+8];
	add.s32 	%r164, %r163, %r162;
	st.global.u32 	[%rd140+8], %r164;
	ld.global.u32 	%r165, [%rd113+12];
	ld.global.u32 	%r166, [%rd114+12];
	add.s32 	%r167, %r166, %r165;
	st.global.u32 	[%rd140+12], %r167;
	add.s32 	%r197, %r197, 8;
	add.s32 	%r196, %r196, 8;
	add.s64 	%rd140, %rd140, 32;
	setp.eq.s32 	%p22, %r197, 0;
	@%p22 bra 	$L__BB0_7;
	bra.uni 	$L__BB0_6;
$L__BB0_7:
	setp.eq.s32 	%p23, %r5, 0;
	@%p23 bra 	$L__BB0_30;
	and.b32  	%r21, %r40, 3;
	setp.lt.u32 	%p24, %r5, 4;
	@%p24 bra 	$L__BB0_10;
	add.s32 	%r168, %r201, %r3;
	mul.wide.s32 	%rd115, %r168, 4;
	add.s64 	%rd116, %rd3, %rd115;
	ld.global.u32 	%r169, [%rd116];
	add.s64 	%rd117, %rd2, %rd115;
	ld.global.u32 	%r170, [%rd117];
	add.s32 	%r171, %r170, %r169;
	add.s32 	%r172, %r201, %r4;
	mul.wide.u32 	%rd118, %r172, 4;
	add.s64 	%rd119, %rd1, %rd118;
	st.global.u32 	[%rd119], %r171;
	ld.global.u32 	%r173, [%rd116+4];
	ld.global.u32 	%r174, [%rd117+4];
	add.s32 	%r175, %r174, %r173;
	cvt.u64.u32 	%rd120, %r4;
	cvt.u64.u32 	%rd121, %r201;
	add.s64 	%rd122, %rd121, %rd120;
	shl.b64 	%rd123, %rd122, 2;
	add.s64 	%rd124, %rd1, %rd123;
	st.global.u32 	[%rd124+4], %r175;
	ld.global.u32 	%r176, [%rd116+8];
	ld.global.u32 	%r177, [%rd117+8];
	add.s32 	%r178, %r177, %r176;
	st.global.u32 	[%rd124+8], %r178;
	ld.global.u32 	%r179, [%rd116+12];
	ld.global.u32 	%r180, [%rd117+12];
	add.s32 	%r181, %r180, %r179;
	st.global.u32 	[%rd124+12], %r181;
	add.s32 	%r201, %r201, 4;
$L__BB0_10:
	setp.eq.s32 	%p25, %r21, 0;
	@%p25 bra 	$L__BB0_30;
	setp.eq.s32 	%p26, %r21, 1;
	@%p26 bra 	$L__BB0_13;
	add.s32 	%r182, %r201, %r3;
	mul.wide.s32 	%rd125, %r182, 4;
	add.s64 	%rd126, %rd3, %rd125;
	ld.global.u32 	%r183, [%rd126];
	add.s64 	%rd127, %rd2, %rd125;
	ld.global.u32 	%r184, [%rd127];
	add.s32 	%r185, %r184, %r183;
	add.s32 	%r186, %r201, %r4;
	mul.wide.u32 	%rd128, %r186, 4;
	add.s64 	%rd129, %rd1, %rd128;
	st.global.u32 	[%rd129], %r185;
	ld.global.u32 	%r187, [%rd126+4];
	ld.global.u32 	%r188, [%rd127+4];
	add.s32 	%r189, %r188, %r187;
	cvt.u64.u32 	%rd130, %r4;
	cvt.u64.u32 	%rd131, %r201;
	add.s64 	%rd132, %rd131, %rd130;
	shl.b64 	%rd133, %rd132, 2;
	add.s64 	%rd134, %rd1, %rd133;
	st.global.u32 	[%rd134+4], %r189;
	add.s32 	%r201, %r201, 2;
$L__BB0_13:
	and.b32  	%r190, %r40, 1;
	setp.eq.b32 	%p27, %r190, 1;
	not.pred 	%p28, %p27;
	@%p28 bra 	$L__BB0_30;
	add.s32 	%r191, %r201, %r3;
	mul.wide.s32 	%rd135, %r191, 4;
	add.s64 	%rd136, %rd3, %rd135;
	ld.global.u32 	%r192, [%rd136];
	add.s64 	%rd137, %rd2, %rd135;
	ld.global.u32 	%r193, [%rd137];
	add.s32 	%r194, %r193, %r192;
	add.s32 	%r195, %r201, %r4;
	mul.wide.u32 	%rd138, %r195, 4;
	add.s64 	%rd139, %rd1, %rd138;
	st.global.u32 	[%rd139], %r194;
	bra.uni 	$L__BB0_30;
$L__BB0_15:
	setp.ge.s32 	%p7, %r2, %r40;
	setp.lt.s32 	%p8, %r39, 1;
	or.pred  	%p9, %p7, %p8;
	@%p9 bra 	$L__BB0_30;
	and.b32  	%r12, %r39, 15;
	setp.lt.u32 	%p10, %r39, 16;
	mov.b32 	%r204, 0;
	@%p10 bra 	$L__BB0_19;
	and.b32  	%r204, %r39, 2147483632;
	neg.s32 	%r199, %r204;
	shl.b32 	%r15, %r40, 4;
	mul.wide.s32 	%rd20, %r40, 4;
	mov.u32 	%r198, %r2;
$L__BB0_18:
	.pragma "nounroll";
	mul.wide.s32 	%rd16, %r198, 4;
	add.s64 	%rd17, %rd3, %rd16;
	ld.global.u32 	%r53, [%rd17];
	add.s64 	%rd18, %rd2, %rd16;
	ld.global.u32 	%r54, [%rd18];
	add.s32 	%r55, %r54, %r53;
	add.s64 	%rd19, %rd1, %rd16;
	st.global.u32 	[%rd19], %r55;
	add.s64 	%rd21, %rd17, %rd20;
	ld.global.u32 	%r56, [%rd21];
	add.s64 	%rd22, %rd18, %rd20;
	ld.global.u32 	%r57, [%rd22];
	add.s32 	%r58, %r57, %r56;
	add.s64 	%rd23, %rd19, %rd20;
	st.global.u32 	[%rd23], %r58;
	add.s64 	%rd24, %rd21, %rd20;
	ld.global.u32 	%r59, [%rd24];
	add.s64 	%rd25, %rd22, %rd20;
	ld.global.u32 	%r60, [%rd25];
	add.s32 	%r61, %r60, %r59;
	add.s64 	%rd26, %rd23, %rd20;
	st.global.u32 	[%rd26], %r61;
	add.s64 	%rd27, %rd24, %rd20;
	ld.global.u32 	%r62, [%rd27];
	add.s64 	%rd28, %rd25, %rd20;
	ld.global.u32 	%r63, [%rd28];
	add.s32 	%r64, %r63, %r62;
	add.s64 	%rd29, %rd26, %rd20;
	st.global.u32 	[%rd29], %r64;
	add.s64 	%rd30, %rd27, %rd20;
	ld.global.u32 	%r65, [%rd30];
	add.s64 	%rd31, %rd28, %rd20;
	ld.global.u32 	%r66, [%rd31];
	add.s32 	%r67, %r66, %r65;
	add.s64 	%rd32, %rd29, %rd20;
	st.global.u32 	[%rd32], %r67;
	add.s64 	%rd33, %rd30, %rd20;
	ld.global.u32 	%r68, [%rd33];
	add.s64 	%rd34, %rd31, %rd20;
	ld.global.u32 	%r69, [%rd34];
	add.s32 	%r70, %r69, %r68;
	add.s64 	%rd35, %rd32, %rd20;
	st.global.u32 	[%rd35], %r70;
	add.s64 	%rd36, %rd33, %rd20;
	ld.global.u32 	%r71, [%rd36];
	add.s64 	%rd37, %rd34, %rd20;
	ld.global.u32 	%r72, [%rd37];
	add.s32 	%r73, %r72, %r71;
	add.s64 	%rd38, %rd35, %rd20;
	st.global.u32 	[%rd38], %r73;
	add.s64 	%rd39, %rd36, %rd20;
	ld.global.u32 	%r74, [%rd39];
	add.s64 	%rd40, %rd37, %rd20;
	ld.global.u32 	%r75, [%rd40];
	add.s32 	%r76, %r75, %r74;
	add.s64 	%rd41, %rd38, %rd20;
	st.global.u32 	[%rd41], %r76;
	add.s64 	%rd42, %rd39, %rd20;
	ld.global.u32 	%r77, [%rd42];
	add.s64 	%rd43, %rd40, %rd20;
	ld.global.u32 	%r78, [%rd43];
	add.s32 	%r79, %r78, %r77;
	add.s64 	%rd44, %rd41, %rd20;
	st.global.u32 	[%rd44], %r79;
	add.s64 	%rd45, %rd42, %rd20;
	ld.global.u32 	%r80, [%rd45];
	add.s64 	%rd46, %rd43, %rd20;
	ld.global.u32 	%r81, [%rd46];
	add.s32 	%r82, %r81, %r80;
	add.s64 	%rd47, %rd44, %rd20;
	st.global.u32 	[%rd47], %r82;
	add.s64 	%rd48, %rd45, %rd20;
	ld.global.u32 	%r83, [%rd48];
	add.s64 	%rd49, %rd46, %rd20;
	ld.global.u32 	%r84, [%rd49];
	add.s32 	%r85, %r84, %r83;
	add.s64 	%rd50, %rd47, %rd20;
	st.global.u32 	[%rd50], %r85;
	add.s64 	%rd51, %rd48, %rd20;
	ld.global.u32 	%r86, [%rd51];
	add.s64 	%rd52, %rd49, %rd20;
	ld.global.u32 	%r87, [%rd52];
	add.s32 	%r88, %r87, %r86;
	add.s64 	%rd53, %rd50, %rd20;
	st.global.u32 	[%rd53], %r88;
	add.s64 	%rd54, %rd51, %rd20;
	ld.global.u32 	%r89, [%rd54];
	add.s64 	%rd55, %rd52, %rd20;
	ld.global.u32 	%r90, [%rd55];
	add.s32 	%r91, %r90, %r89;
	add.s64 	%rd56, %rd53, %rd20;
	st.global.u32 	[%rd56], %r91;
	add.s64 	%rd57, %rd54, %rd20;
	ld.global.u32 	%r92, [%rd57];
	add.s64 	%rd58, %rd55, %rd20;
	ld.global.u32 	%r93, [%rd58];
	add.s32 	%r94, %r93, %r92;
	add.s64 	%rd59, %rd56, %rd20;
	st.global.u32 	[%rd59], %r94;
	add.s64 	%rd60, %rd57, %rd20;
	ld.global.u32 	%r95, [%rd60];
	add.s64 	%rd61, %rd58, %rd20;
	ld.global.u32 	%r96, [%rd61];
	add.s32 	%r97, %r96, %r95;
	add.s64 	%rd62, %rd59, %rd20;
	st.global.u32 	[%rd62], %r97;
	add.s64 	%rd63, %rd60, %rd20;
	ld.global.u32 	%r98, [%rd63];
	add.s64 	%rd64, %rd61, %rd20;
	ld.global.u32 	%r99, [%rd64];
	add.s32 	%r100, %r99, %r98;
	add.s64 	%rd65, %rd62, %rd20;
	st.global.u32 	[%rd65], %r100;
	add.s32 	%r199, %r199, 16;
	add.s32 	%r198, %r198, %r15;
	setp.eq.s32 	%p11, %r199, 0;
	@%p11 bra 	$L__BB0_19;
	bra.uni 	$L__BB0_18;
$L__BB0_19:
	setp.eq.s32 	%p12, %r12, 0;
	@%p12 bra 	$L__BB0_30;
	and.b32  	%r27, %r39, 7;
	setp.lt.u32 	%p13, %r12, 8;
	@%p13 bra 	$L__BB0_22;
	mad.lo.s32 	%r101, %r204, %r40, %r2;
	mul.wide.s32 	%rd66, %r101, 4;
	add.s64 	%rd67, %rd3, %rd66;
	ld.global.u32 	%r102, [%rd67];
	add.s64 	%rd68, %rd2, %rd66;
	ld.global.u32 	%r103, [%rd68];
	add.s32 	%r104, %r103, %r102;
	add.s64 	%rd69, %rd1, %rd66;
	st.global.u32 	[%rd69], %r104;
	mul.wide.s32 	%rd70, %r40, 4;
	add.s64 	%rd71, %rd67, %rd70;
	ld.global.u32 	%r105, [%rd71];
	add.s64 	%rd72, %rd68, %rd70;
	ld.global.u32 	%r106, [%rd72];
	add.s32 	%r107, %r106, %r105;
	add.s64 	%rd73, %rd69, %rd70;
	st.global.u32 	[%rd73], %r107;
	add.s64 	%rd74, %rd71, %rd70;
	ld.global.u32 	%r108, [%rd74];
	add.s64 	%rd75, %rd72, %rd70;
	ld.global.u32 	%r109, [%rd75];
	add.s32 	%r110, %r109, %r108;
	add.s64 	%rd76, %rd73, %rd70;
	st.global.u32 	[%rd76], %r110;
	add.s64 	%rd77, %rd74, %rd70;
	ld.global.u32 	%r111, [%rd77];
	add.s64 	%rd78, %rd75, %rd70;
	ld.global.u32 	%r112, [%rd78];
	add.s32 	%r113, %r112, %r111;
	add.s64 	%rd79, %rd76, %rd70;
	st.global.u32 	[%rd79], %r113;
	add.s64 	%rd80, %rd77, %rd70;
	ld.global.u32 	%r114, [%rd80];
	add.s64 	%rd81, %rd78, %rd70;
	ld.global.u32 	%r115, [%rd81];
	add.s32 	%r116, %r115, %r114;
	add.s64 	%rd82, %rd79, %rd70;
	st.global.u32 	[%rd82], %r116;
	add.s64 	%rd83, %rd80, %rd70;
	ld.global.u32 	%r117, [%rd83];
	add.s64 	%rd84, %rd81, %rd70;
	ld.global.u32 	%r118, [%rd84];
	add.s32 	%r119, %r118, %r117;
	add.s64 	%rd85, %rd82, %rd70;
	st.global.u32 	[%rd85], %r119;
	add.s64 	%rd86, %rd83, %rd70;
	ld.global.u32 	%r120, [%rd86];
	add.s64 	%rd87, %rd84, %rd70;
	ld.global.u32 	%r121, [%rd87];
	add.s32 	%r122, %r121, %r120;
	add.s64 	%rd88, %rd85, %rd70;
	st.global.u32 	[%rd88], %r122;
	add.s64 	%rd89, %rd86, %rd70;
	ld.global.u32 	%r123, [%rd89];
	add.s64 	%rd90, %rd87, %rd70;
	ld.global.u32 	%r124, [%rd90];
	add.s32 	%r125, %r124, %r123;
	add.s64 	%rd91, %rd88, %rd70;
	st.global.u32 	[%rd91], %r125;
	add.s32 	%r204, %r204, 8;
$L__BB0_22:
	setp.eq.s32 	%p14, %r27, 0;
	@%p14 bra 	$L__BB0_30;
	and.b32  	%r30, %r39, 3;
	setp.lt.u32 	%p15, %r27, 4;
	@%p15 bra 	$L__BB0_25;
	mad.lo.s32 	%r126, %r204, %r40, %r2;
	mul.wide.s32 	%rd92, %r126, 4;
	add.s64 	%rd93, %rd3, %rd92;
	ld.global.u32 	%r127, [%rd93];
	add.s64 	%rd94, %rd2, %rd92;
	ld.global.u32 	%r128, [%rd94];
	add.s32 	%r129, %r128, %r127;
	add.s64 	%rd95, %rd1, %rd92;
	st.global.u32 	[%rd95], %r129;
	mul.wide.s32 	%rd96, %r40, 4;
	add.s64 	%rd97, %rd93, %rd96;
	ld.global.u32 	%r130, [%rd97];
	add.s64 	%rd98, %rd94, %rd96;
	ld.global.u32 	%r131, [%rd98];
	add.s32 	%r132, %r131, %r130;
	add.s64 	%rd99, %rd95, %rd96;
	st.global.u32 	[%rd99], %r132;
	add.s64 	%rd100, %rd97, %rd96;
	ld.global.u32 	%r133, [%rd100];
	add.s64 	%rd101, %rd98, %rd96;
	ld.global.u32 	%r134, [%rd101];
	add.s32 	%r135, %r134, %r133;
	add.s64 	%rd102, %rd99, %rd96;
	st.global.u32 	[%rd102], %r135;
	add.s64 	%rd103, %rd100, %rd96;
	ld.global.u32 	%r136, [%rd103];
	add.s64 	%rd104, %rd101, %rd96;
	ld.global.u32 	%r137, [%rd104];
	add.s32 	%r138, %r137, %r136;
	add.s64 	%rd105, %rd102, %rd96;
	st.global.u32 	[%rd105], %r138;
	add.s32 	%r204, %r204, 4;
$L__BB0_25:
	setp.eq.s32 	%p16, %r30, 0;
	@%p16 bra 	$L__BB0_30;
	mad.lo.s32 	%r207, %r204, %r40, %r2;
	neg.s32 	%r206, %r30;
$L__BB0_27:
	.pragma "nounroll";
	mul.wide.s32 	%rd106, %r207, 4;
	add.s64 	%rd107, %rd3, %rd106;
	ld.global.u32 	%r139, [%rd107];
	add.s64 	%rd108, %rd2, %rd106;
	ld.global.u32 	%r140, [%rd108];
	add.s32 	%r141, %r140, %r139;
	add.s64 	%rd109, %rd1, %rd106;
	st.global.u32 	[%rd109], %r141;
	add.s32 	%r207, %r207, %r40;
	add.s32 	%r206, %r206, 1;
	setp.ne.s32 	%p17, %r206, 0;
	@%p17 bra 	$L__BB0_27;
	bra.uni 	$L__BB0_30;
$L__BB0_28:
	setp.ge.s32 	%p4, %r1, %r39;
	setp.ge.s32 	%p5, %r2, %r40;
	or.pred  	%p6, %p4, %p5;
	@%p6 bra 	$L__BB0_30;
	mad.lo.s32 	%r48, %r40, %r1, %r2;
	mul.wide.s32 	%rd12, %r48, 4;
	add.s64 	%rd13, %rd3, %rd12;
	ld.global.u32 	%r49, [%rd13];
	add.s64 	%rd14, %rd2, %rd12;
	ld.global.u32 	%r50, [%rd14];
	add.s32 	%r51, %r50, %r49;
	add.s64 	%rd15, %rd1, %rd12;
	st.global.u32 	[%rd15], %r51;
$L__BB0_30:
	ret;

}


// ===== COMPILED SASS (sm_100) =====

	.target	sm_100

	.elftype	@"ET_EXEC"


//--------------------- .note.nv.tkinfo           --------------------------
	.section	.note.nv.tkinfo,"",@"SHT_NOTE"
	.sectionflags	@"SHF_NOTE_NV_TKINFO"
	.tkinfo
        /*0018*/ 	.word	0x00000002
        /*0030*/ 	.string	""
        /*0030*/ 	.string	"ptxas"
        /*0030*/ 	.string	"Cuda compilation tools, release 13.0, V13.0.88"
        /*0030*/ 	.string	"Build cuda_13.0.r13.0/compiler.36424714_0"
        /*0030*/ 	.string	"-arch sm_100 -m 64 "



//--------------------- .note.nv.cuinfo           --------------------------
	.section	.note.nv.cuinfo,"",@"SHT_NOTE"
	.sectionflags	@"SHF_NOTE_NV_CUINFO"
        /*0018*/ 	.short	0x0002
        /*001a*/ 	.short	0x0064
        /*001c*/ 	.short	0x0082
	.zero		2


//--------------------- .nv.info                  --------------------------
	.section	.nv.info,"",@"SHT_CUDA_INFO"
	.align	4


	//----- nvinfo : EIATTR_REGCOUNT
	.align		4
        /*0000*/ 	.byte	0x04, 0x2f
        /*0002*/ 	.short	(.L_1 - .L_0)
	.align		4
.L_0:
        /*0004*/ 	.word	index@(_Z9MatrixAddPiS_S_ii11method_type)
        /*0008*/ 	.word	0x0000001c


	//----- nvinfo : EIATTR_FRAME_SIZE
	.align		4
.L_1:
        /*000c*/ 	.byte	0x04, 0x11
        /*000e*/ 	.short	(.L_3 - .L_2)
	.align		4
.L_2:
        /*0010*/ 	.word	index@(_Z9MatrixAddPiS_S_ii11method_type)
        /*0014*/ 	.word	0x00000000


	//----- nvinfo : EIATTR_MIN_STACK_SIZE
	.align		4
.L_3:
        /*0018*/ 	.byte	0x04, 0x12
        /*001a*/ 	.short	(.L_5 - .L_4)
	.align		4
.L_4:
        /*001c*/ 	.word	index@(_Z9MatrixAddPiS_S_ii11method_type)
        /*0020*/ 	.word	0x00000000
.L_5:


//--------------------- .nv.compat                --------------------------
	.section	.nv.compat,"",@"SHT_CUDA_COMPAT_INFO"
	.align	4
        /*0000*/ 	.byte	0x02, 0x09, 0x00, 0x00, 0x02, 0x02, 0x01, 0x00, 0x02, 0x05, 0x05, 0x00, 0x03, 0x07, 0x01, 0x01
        /*0010*/ 	.byte	0x02, 0x03, 0x00, 0x00, 0x02, 0x06, 0x01, 0x00, 0x04, 0x0b, 0x08, 0x00, 0x09, 0x00, 0x00, 0x00
        /*0020*/ 	.byte	0x00, 0x00, 0x00, 0x00


//--------------------- .nv.info._Z9MatrixAddPiS_S_ii11method_type --------------------------
	.section	.nv.info._Z9MatrixAddPiS_S_ii11method_type,"",@"SHT_CUDA_INFO"
	.sectionflags	@""
	.align	4


	//----- nvinfo : EIATTR_CUDA_API_VERSION
	.align		4
        /*0000*/ 	.byte	0x04, 0x37
        /*0002*/ 	.short	(.L_7 - .L_6)
.L_6:
        /*0004*/ 	.word	0x00000082


	//----- nvinfo : EIATTR_KPARAM_INFO
	.align		4
.L_7:
        /*0008*/ 	.byte	0x04, 0x17
        /*000a*/ 	.short	(.L_9 - .L_8)
.L_8:
        /*000c*/ 	.word	0x00000000
        /*0010*/ 	.short	0x0005
        /*0012*/ 	.short	0x0020
        /*0014*/ 	.byte	0x00, 0xf0, 0x11, 0x00


	//----- nvinfo : EIATTR_KPARAM_INFO
	.align		4
.L_9:
        /*0018*/ 	.byte	0x04, 0x17
        /*001a*/ 	.short	(.L_11 - .L_10)
.L_10:
        /*001c*/ 	.word	0x00000000
        /*0020*/ 	.short	0x0004
        /*0022*/ 	.short	0x001c
        /*0024*/ 	.byte	0x00, 0xf0, 0x11, 0x00


	//----- nvinfo : EIATTR_KPARAM_INFO
	.align		4
.L_11:
        /*0028*/ 	.byte	0x04, 0x17
        /*002a*/ 	.short	(.L_13 - .L_12)
.L_12:
        /*002c*/ 	.word	0x00000000
        /*0030*/ 	.short	0x0003
        /*0032*/ 	.short	0x0018
        /*0034*/ 	.byte	0x00, 0xf0, 0x11, 0x00


	//----- nvinfo : EIATTR_KPARAM_INFO
	.align		4
.L_13:
        /*0038*/ 	.byte	0x04, 0x17
        /*003a*/ 	.short	(.L_15 - .L_14)
.L_14:
        /*003c*/ 	.word	0x00000000
        /*0040*/ 	.short	0x0002
        /*0042*/ 	.short	0x0010
        /*0044*/ 	.byte	0x00, 0xf5, 0x21, 0x00


	//----- nvinfo : EIATTR_KPARAM_INFO
	.align		4
.L_15:
        /*0048*/ 	.byte	0x04, 0x17
        /*004a*/ 	.short	(.L_17 - .L_16)
.L_16:
        /*004c*/ 	.word	0x00000000
        /*0050*/ 	.short	0x0001
        /*0052*/ 	.short	0x0008
        /*0054*/ 	.byte	0x00, 0xf5, 0x21, 0x00


	//----- nvinfo : EIATTR_KPARAM_INFO
	.align		4
.L_17:
        /*0058*/ 	.byte	0x04, 0x17
        /*005a*/ 	.short	(.L_19 - .L_18)
.L_18:
        /*005c*/ 	.word	0x00000000
        /*0060*/ 	.short	0x0000
        /*0062*/ 	.short	0x0000
        /*0064*/ 	.byte	0x00, 0xf5, 0x21, 0x00


	//----- nvinfo : EIATTR_SPARSE_MMA_MASK
	.align		4
.L_19:
        /*0068*/ 	.byte	0x03, 0x50
        /*006a*/ 	.short	0x0000


	//----- nvinfo : EIATTR_MAXREG_COUNT
	.align		4
        /*006c*/ 	.byte	0x03, 0x1b
        /*006e*/ 	.short	0x00ff


	//----- nvinfo : EIATTR_MERCURY_ISA_VERSION
	.align		4
        /*0070*/ 	.byte	0x03, 0x5f
        /*0072*/ 	.short	0x0101


	//----- nvinfo : EIATTR_VRC_CTA_INIT_COUNT
	.align		4
        /*0074*/ 	.byte	0x02, 0x4a
	.zero		1
	.zero		1


	//----- nvinfo : EIATTR_EXIT_INSTR_OFFSETS
	.align		4
        /*0078*/ 	.byte	0x04, 0x1c
        /*007a*/ 	.short	(.L_21 - .L_20)


	//   ....[0]....
.L_20:
        /*007c*/ 	.word	0x00000100


	//   ....[1]....
        /*0080*/ 	.word	0x00000140


	//   ....[2]....
        /*0084*/ 	.word	0x00000570


	//   ....[3]....
        /*0088*/ 	.word	0x000007b0


	//   ....[4]....
        /*008c*/ 	.word	0x00000960


	//   ....[5]....
        /*0090*/ 	.word	0x00000a30


	//   ....[6]....
        /*0094*/ 	.word	0x00000a70


	//   ....[7]....
        /*0098*/ 	.word	0x00001280


	//   ....[8]....
        /*009c*/ 	.word	0x000016b0


	//   ....[9]....
        /*00a0*/ 	.word	0x00001910


	//   ....[10]....
        /*00a4*/ 	.word	0x00001a20


	//   ....[11]....
        /*00a8*/ 	.word	0x00001a60


	//   ....[12]....
        /*00ac*/ 	.word	0x00001b20


	//----- nvinfo : EIATTR_CBANK_PARAM_SIZE
	.align		4
.L_21:
        /*00b0*/ 	.byte	0x03, 0x19
        /*00b2*/ 	.short	0x0024


	//----- nvinfo : EIATTR_PARAM_CBANK
	.align		4
        /*00b4*/ 	.byte	0x04, 0x0a
        /*00b6*/ 	.short	(.L_23 - .L_22)
	.align		4
.L_22:
        /*00b8*/ 	.word	index@(.nv.constant0._Z9MatrixAddPiS_S_ii11method_type)
        /*00bc*/ 	.short	0x0380
        /*00be*/ 	.short	0x0024


	//----- nvinfo : EIATTR_SW_WAR
	.align		4
.L_23:
        /*00c0*/ 	.byte	0x04, 0x36
        /*00c2*/ 	.short	(.L_25 - .L_24)
.L_24:
        /*00c4*/ 	.word	0x00000008
.L_25:


//--------------------- .nv.callgraph             --------------------------
	.section	.nv.callgraph,"",@"SHT_CUDA_CALLGRAPH"
	.align	4
	.sectionentsize	8
	.align		4
        /*0000*/ 	.word	0x00000000
	.align		4
        /*0004*/ 	.word	0xffffffff
	.align		4
        /*0008*/ 	.word	0x00000000
	.align		4
        /*000c*/ 	.word	0xfffffffe
	.align		4
        /*0010*/ 	.word	0x00000000
	.align		4
        /*0014*/ 	.word	0xfffffffd
	.align		4
        /*0018*/ 	.word	0x00000000
	.align		4
        /*001c*/ 	.word	0xfffffffc


//--------------------- .text._Z9MatrixAddPiS_S_ii11method_type --------------------------
	.section	.text._Z9MatrixAddPiS_S_ii11method_type,"ax",@progbits
	.align	128
        .global         _Z9MatrixAddPiS_S_ii11method_type
        .type           _Z9MatrixAddPiS_S_ii11method_type,@function
        .size           _Z9MatrixAddPiS_S_ii11method_type,(.L_x_12 - _Z9MatrixAddPiS_S_ii11method_type)
        .other          _Z9MatrixAddPiS_S_ii11method_type,@"STO_CUDA_ENTRY STV_DEFAULT"
_Z9MatrixAddPiS_S_ii11method_type:
.text._Z9MatrixAddPiS_S_ii11method_type:
[----:B------:R-:W-:Y:S01]  /*0000*/  LDC R1, c[0x0][0x37c] ;  /* 0x0000df00ff017b82 */ /* 0x000fe20000000800 */
[----:B------:R-:W0:Y:S01]  /*0010*/  S2R R7, SR_CTAID.Y ;  /* 0x0000000000077919 */ /* 0x000e220000002600 */
[----:B------:R-:W1:Y:S01]  /*0020*/  LDCU UR6, c[0x0][0x3a0] ;  /* 0x00007400ff0677ac */ /* 0x000e620008000800 */
[----:B------:R-:W0:Y:S01]  /*0030*/  S2R R0, SR_TID.Y ;  /* 0x0000000000007919 */ /* 0x000e220000002200 */
[----:B------:R-:W0:Y:S01]  /*0040*/  LDCU UR4, c[0x0][0x364] ;  /* 0x00006c80ff0477ac */ /* 0x000e220008000800 */
[----:B------:R-:W2:Y:S01]  /*0050*/  S2R R2, SR_CTAID.X ;  /* 0x0000000000027919 */ /* 0x000ea20000002500 */
[----:B------:R-:W2:Y:S01]  /*0060*/  LDCU UR5, c[0x0][0x360] ;  /* 0x00006c00ff0577ac */ /* 0x000ea20008000800 */
[----:B------:R-:W2:Y:S01]  /*0070*/  S2R R3, SR_TID.X ;  /* 0x0000000000037919 */ /* 0x000ea20000002100 */
[----:B------:R-:W3:Y:S01]  /*0080*/  LDCU.64 UR12, c[0x0][0x358] ;  /* 0x00006b00ff0c77ac */ /* 0x000ee20008000a00 */
[----:B-1----:R-:W-:Y:S01]  /*0090*/  UISETP.NE.AND UP0, UPT, UR6, 0x2, UPT ;  /* 0x000000020600788c */ /* 0x002fe2000bf05270 */
[----:B0-----:R-:W-:-:S02]  /*00a0*/  IMAD R7, R7, UR4, R0 ;  /* 0x0000000407077c24 */ /* 0x001fc4000f8e0200 */
[----:B--2---:R-:W-:-:S06]  /*00b0*/  IMAD R0, R2, UR5, R3 ;  /* 0x0000000502007c24 */ /* 0x004fcc000f8e0203 */
[----:B---3--:R-:W-:Y:S05]  /*00c0*/  BRA.U !UP0, `(.L_x_0) ;  /* 0x0000001908587547 */ /* 0x008fea000b800000 */
[----:B------:R-:W-:-:S09]  /*00d0*/  UISETP.NE.AND UP0, UPT, UR6, 0x1, UPT ;  /* 0x000000010600788c */ /* 0x000fd2000bf05270 */
[----:B------:R-:W-:Y:S05]  /*00e0*/  BRA.U !UP0, `(.L_x_1) ;  /* 0x0000000908547547 */ /* 0x000fea000b800000 */
[----:B------:R-:W-:-:S13]  /*00f0*/  ISETP.NE.AND P0, PT, RZ, UR6, PT ;  /* 0x00000006ff007c0c */ /* 0x000fda000bf05270 */
[----:B------:R-:W-:Y:S05]  /*0100*/  @P0 EXIT ;  /* 0x000000000000094d */ /* 0x000fea0003800000 */
[----:B------:R-:W0:Y:S02]  /*0110*/  LDC.64 R8, c[0x0][0x398] ;  /* 0x0000e600ff087b82 */ /* 0x000e240000000a00 */
[----:B0-----:R-:W-:-:S04]  /*0120*/  ISETP.GE.AND P0, PT, R9, 0x1, PT ;  /* 0x000000010900780c */ /* 0x001fc80003f06270 */
[----:B------:R-:W-:-:S13]  /*0130*/  ISETP.GE.OR P0, PT, R7, R8, !P0 ;  /* 0x000000080700720c */ /* 0x000fda0004706670 */
[----:B------:R-:W-:Y:S05]  /*0140*/  @P0 EXIT ;  /* 0x000000000000094d */ /* 0x000fea0003800000 */
[C---:B------:R-:W-:Y:S01]  /*0150*/  IADD3 R0, PT, PT, R9.reuse, -0x1, RZ ;  /* 0xffffffff09007810 */ /* 0x040fe20007ffe0ff */
[----:B------:R-:W-:Y:S01]  /*0160*/  HFMA2 R3, -RZ, RZ, 0, 0 ;  /* 0x00000000ff037431 */ /* 0x000fe200000001ff */
[----:B------:R-:W-:Y:S01]  /*0170*/  LOP3.LUT R14, R9, 0x7, RZ, 0xc0, !PT ;  /* 0x00000007090e7812 */ /* 0x000fe200078ec0ff */
[C---:B------:R-:W-:Y:S01]  /*0180*/  IMAD R2, R7.reuse, R8, RZ ;  /* 0x0000000807027224 */ /* 0x040fe200078e02ff */
[----:B------:R-:W-:Y:S01]  /*0190*/  ISETP.GE.U32.AND P1, PT, R0, 0x7, PT ;  /* 0x000000070000780c */ /* 0x000fe20003f26070 */
[----:B------:R-:W-:Y:S01]  /*01a0*/  IMAD R0, R7, R9, RZ ;  /* 0x0000000907007224 */ /* 0x000fe200078e02ff */
[----:B------:R-:W-:-:S11]  /*01b0*/  ISETP.NE.AND P0, PT, R14, RZ, PT ;  /* 0x000000ff0e00720c */ /* 0x000fd60003f05270 */
[----:B------:R-:W-:Y:S05]  /*01c0*/  @!P1 BRA `(.L_x_2) ;  /* 0x0000000000e89947 */ /* 0x000fea0003800000 */
[----:B------:R-:W0:Y:S01]  /*01d0*/  LDC.64 R4, c[0x0][0x390] ;  /* 0x0000e400ff047b82 */ /* 0x000e220000000a00 */
[----:B------:R-:W1:Y:S01]  /*01e0*/  LDCU.128 UR8, c[0x0][0x380] ;  /* 0x00007000ff0877ac */ /* 0x000e620008000c00 */
[----:B------:R-:W-:Y:S02]  /*01f0*/  LOP3.LUT R3, R9, 0x7ffffff8, RZ, 0xc0, !PT ;  /* 0x7ffffff809037812 */ /* 0x000fe400078ec0ff */
[----:B------:R-:W-:Y:S02]  /*0200*/  MOV R10, R2 ;  /* 0x00000002000a7202 */ /* 0x000fe40000000f00 */
[----:B------:R-:W-:Y:S01]  /*0210*/  IADD3 R11, PT, PT, -R3, RZ, RZ ;  /* 0x000000ff030b7210 */ /* 0x000fe20007ffe1ff */
[----:B-1----:R-:W-:Y:S02]  /*0220*/  UIADD3 UR6, UP0, UPT, UR8, 0x10, URZ ;  /* 0x0000001008067890 */ /* 0x002fe4000ff1e0ff */
[----:B------:R-:W-:Y:S02]  /*0230*/  UIADD3 UR4, UP1, UPT, UR10, 0x10, URZ ;  /* 0x000000100a047890 */ /* 0x000fe4000ff3e0ff */
[----:B------:R-:W-:Y:S01]  /*0240*/  UIADD3.X UR7, UPT, UPT, URZ, UR9, URZ, UP0, !UPT ;  /* 0x00000009ff077290 */ /* 0x000fe200087fe4ff */
[----:B0-----:R-:W-:Y:S01]  /*0250*/  IMAD.WIDE.U32 R4, R0, 0x4, R4 ;  /* 0x0000000400047825 */ /* 0x001fe200078e0004 */
[----:B------:R-:W-:-:S02]  /*0260*/  UIADD3.X UR5, UPT, UPT, URZ, UR11, URZ, UP1, !UPT ;  /* 0x0000000bff057290 */ /* 0x000fc40008ffe4ff */
[----:B------:R-:W-:-:S04]  /*0270*/  IADD3 R12, P1, PT, R4, 0x10, RZ ;  /* 0x00000010040c7810 */ /* 0x000fc80007f3e0ff */
[----:B------:R-:W-:-:S09]  /*0280*/  IADD3.X R15, PT, PT, RZ, R5, RZ, P1, !PT ;  /* 0x00000005ff0f7210 */ /* 0x000fd20000ffe4ff */
.L_x_3:
[----:B------:R-:W-:Y:S02]  /*0290*/  MOV R4, UR6 ;  /* 0x0000000600047c02 */ /* 0x000fe40008000f00 */
[----:B------:R-:W-:Y:S02]  /*02a0*/  MOV R5, UR7 ;  /* 0x0000000700057c02 */ /* 0x000fe40008000f00 */
[----:B------:R-:W-:Y:S02]  /*02b0*/  MOV R6, UR4 ;  /* 0x0000000400067c02 */ /* 0x000fe40008000f00 */
[----:B------:R-:W-:Y:S01]  /*02c0*/  MOV R7, UR5 ;  /* 0x0000000500077c02 */ /* 0x000fe20008000f00 */
[----:B------:R-:W-:-:S04]  /*02d0*/  IMAD.WIDE R4, R10, 0x4, R4 ;  /* 0x000000040a047825 */ /* 0x000fc800078e0204 */
[----:B------:R-:W-:Y:S01]  /*02e0*/  IMAD.WIDE R6, R10, 0x4, R6 ;  /* 0x000000040a067825 */ /* 0x000fe200078e0206 */
[----:B-1----:R-:W2:Y:S04]  /*02f0*/  LDG.E R8, desc[UR12][R4.64+-0x10] ;  /* 0xfffff00c04087981 */ /* 0x002ea8000c1e1900 */
[----:B------:R-:W2:Y:S02]  /*0300*/  LDG.E R9, desc[UR12][R6.64+-0x10] ;  /* 0xfffff00c06097981 */ /* 0x000ea4000c1e1900 */
[----:B--2---:R-:W-:Y:S02]  /*0310*/  IADD3 R13, PT, PT, R8, R9, RZ ;  /* 0x00000009080d7210 */ /* 0x004fe40007ffe0ff */
[----:B------:R-:W-:Y:S02]  /*0320*/  MOV R8, R12 ;  /* 0x0000000c00087202 */ /* 0x000fe40000000f00 */
[----:B------:R-:W-:-:S05]  /*0330*/  MOV R9, R15 ;  /* 0x0000000f00097202 */ /* 0x000fca0000000f00 */
[----:B------:R0:W-:Y:S04]  /*0340*/  STG.E desc[UR12][R8.64+-0x10], R13 ;  /* 0xfffff00d08007986 */ /* 0x0001e8000c10190c */
[----:B------:R-:W2:Y:S04]  /*0350*/  LDG.E R12, desc[UR12][R4.64+-0xc] ;  /* 0xfffff40c040c7981 */ /* 0x000ea8000c1e1900 */
[----:B------:R-:W2:Y:S02]  /*0360*/  LDG.E R15, desc[UR12][R6.64+-0xc] ;  /* 0xfffff40c060f7981 */ /* 0x000ea4000c1e1900 */
[----:B--2---:R-:W-:-:S05]  /*0370*/  IADD3 R15, PT, PT, R12, R15, RZ ;  /* 0x0000000f0c0f7210 */ /* 0x004fca0007ffe0ff */
[----:B------:R1:W-:Y:S04]  /*0380*/  STG.E desc[UR12][R8.64+-0xc], R15 ;  /* 0xfffff40f08007986 */ /* 0x0003e8000c10190c */
[----:B------:R-:W2:Y:S04]  /*0390*/  LDG.E R12, desc[UR12][R4.64+-0x8] ;  /* 0xfffff80c040c7981 */ /* 0x000ea8000c1e1900 */
[----:B------:R-:W2:Y:S02]  /*03a0*/  LDG.E R17, desc[UR12][R6.64+-0x8] ;  /* 0xfffff80c06117981 */ /* 0x000ea4000c1e1900 */
[----:B--2---:R-:W-:-:S05]  /*03b0*/  IADD3 R17, PT, PT, R12, R17, RZ ;  /* 0x000000110c117210 */ /* 0x004fca0007ffe0ff */
[----:B------:R2:W-:Y:S04]  /*03c0*/  STG.E desc[UR12][R8.64+-0x8], R17 ;  /* 0xfffff81108007986 */ /* 0x0005e8000c10190c */
[----:B------:R-:W3:Y:S04]  /*03d0*/  LDG.E R12, desc[UR12][R4.64+-0x4] ;  /* 0xfffffc0c040c7981 */ /* 0x000ee8000c1e1900 */
[----:B------:R-:W3:Y:S02]  /*03e0*/  LDG.E R19, desc[UR12][R6.64+-0x4] ;  /* 0xfffffc0c06137981 */ /* 0x000ee4000c1e1900 */
[----:B---3--:R-:W-:-:S05]  /*03f0*/  IADD3 R19, PT, PT, R12, R19, RZ ;  /* 0x000000130c137210 */ /* 0x008fca0007ffe0ff */
[----:B------:R3:W-:Y:S04]  /*0400*/  STG.E desc[UR12][R8.64+-0x4], R19 ;  /* 0xfffffc1308007986 */ /* 0x0007e8000c10190c */
[----:B------:R-:W4:Y:S04]  /*0410*/  LDG.E R12, desc[UR12][R4.64] ;  /* 0x0000000c040c7981 */ /* 0x000f28000c1e1900 */
[----:B0-----:R-:W4:Y:S02]  /*0420*/  LDG.E R13, desc[UR12][R6.64] ;  /* 0x0000000c060d7981 */ /* 0x001f24000c1e1900 */
[----:B----4-:R-:W-:-:S05]  /*0430*/  IADD3 R13, PT, PT, R12, R13, RZ ;  /* 0x0000000d0c0d7210 */ /* 0x010fca0007ffe0ff */
[----:B------:R-:W-:Y:S04]  /*0440*/  STG.E desc[UR12][R8.64], R13 ;  /* 0x0000000d08007986 */ /* 0x000fe8000c10190c */
[----:B------:R-:W4:Y:S04]  /*0450*/  LDG.E R12, desc[UR12][R4.64+0x4] ;  /* 0x0000040c040c7981 */ /* 0x000f28000c1e1900 */
[----:B-1----:R-:W4:Y:S02]  /*0460*/  LDG.E R15, desc[UR12][R6.64+0x4] ;  /* 0x0000040c060f7981 */ /* 0x002f24000c1e1900 */
[----:B----4-:R-:W-:-:S05]  /*0470*/  IADD3 R15, PT, PT, R12, R15, RZ ;  /* 0x0000000f0c0f7210 */ /* 0x010fca0007ffe0ff */
[----:B------:R0:W-:Y:S04]  /*0480*/  STG.E desc[UR12][R8.64+0x4], R15 ;  /* 0x0000040f08007986 */ /* 0x0001e8000c10190c */
[----:B------:R-:W4:Y:S04]  /*0490*/  LDG.E R12, desc[UR12][R4.64+0x8] ;  /* 0x0000080c040c7981 */ /* 0x000f28000c1e1900 */
[----:B--2---:R-:W4:Y:S02]  /*04a0*/  LDG.E R17, desc[UR12][R6.64+0x8] ;  /* 0x0000080c06117981 */ /* 0x004f24000c1e1900 */
[----:B----4-:R-:W-:-:S05]  /*04b0*/  IADD3 R17, PT, PT, R12, R17, RZ ;  /* 0x000000110c117210 */ /* 0x010fca0007ffe0ff */
[----:B------:R1:W-:Y:S04]  /*04c0*/  STG.E desc[UR12][R8.64+0x8], R17 ;  /* 0x0000081108007986 */ /* 0x0003e8000c10190c */
[----:B------:R-:W2:Y:S04]  /*04d0*/  LDG.E R12, desc[UR12][R4.64+0xc] ;  /* 0x00000c0c040c7981 */ /* 0x000ea8000c1e1900 */
[----:B---3--:R-:W2:Y:S01]  /*04e0*/  LDG.E R19, desc[UR12][R6.64+0xc] ;  /* 0x00000c0c06137981 */ /* 0x008ea2000c1e1900 */
[----:B------:R-:W-:Y:S02]  /*04f0*/  IADD3 R11, PT, PT, R11, 0x8, RZ ;  /* 0x000000080b0b7810 */ /* 0x000fe40007ffe0ff */
[----:B------:R-:W-:-:S02]  /*0500*/  IADD3 R10, PT, PT, R10, 0x8, RZ ;  /* 0x000000080a0a7810 */ /* 0x000fc40007ffe0ff */
[----:B------:R-:W-:Y:S02]  /*0510*/  ISETP.NE.AND P1, PT, R11, RZ, PT ;  /* 0x000000ff0b00720c */ /* 0x000fe40003f25270 */
[----:B--2---:R-:W-:Y:S02]  /*0520*/  IADD3 R19, PT, PT, R12, R19, RZ ;  /* 0x000000130c137210 */ /* 0x004fe40007ffe0ff */
[----:B------:R-:W-:-:S03]  /*0530*/  IADD3 R12, P2, PT, R8, 0x20, RZ ;  /* 0x00000020080c7810 */ /* 0x000fc60007f5e0ff */
[----:B------:R1:W-:Y:S01]  /*0540*/  STG.E desc[UR12][R8.64+0xc], R19 ;  /* 0x00000c1308007986 */ /* 0x0003e2000c10190c */
[----:B0-----:R-:W-:-:S05]  /*0550*/  IADD3.X R15, PT, PT, RZ, R9, RZ, P2, !PT ;  /* 0x00000009ff0f7210 */ /* 0x001fca00017fe4ff */
[----:B------:R-:W-:Y:S05]  /*0560*/  @P1 BRA `(.L_x_3) ;  /* 0xfffffffc00481947 */ /* 0x000fea000383ffff */
.L_x_2:
[----:B------:R-:W-:Y:S05]  /*0570*/  @!P0 EXIT ;  /* 0x000000000000894d */ /* 0x000fea0003800000 */
[----:B-1----:R-:W0:Y:S01]  /*0580*/  LDC R8, c[0x0][0x39c] ;  /* 0x0000e700ff087b82 */ /* 0x002e220000000800 */
[----:B------:R-:W-:Y:S02]  /*0590*/  ISETP.GE.U32.AND P1, PT, R14, 0x4, PT ;  /* 0x000000040e00780c */ /* 0x000fe40003f26070 */
[----:B0-----:R-:W-:-:S04]  /*05a0*/  LOP3.LUT R16, R8, 0x3, RZ, 0xc0, !PT ;  /* 0x0000000308107812 */ /* 0x001fc800078ec0ff */
[----:B------:R-:W-:-:S07]  /*05b0*/  ISETP.NE.AND P0, PT, R16, RZ, PT ;  /* 0x000000ff1000720c */ /* 0x000fce0003f05270 */
[----:B------:R-:W-:Y:S06]  /*05c0*/  @!P1 BRA `(.L_x_4) ;  /* 0x0000000000789947 */ /* 0x000fec0003800000 */
[----:B------:R-:W0:Y:S01]  /*05d0*/  LDC.64 R4, c[0x0][0x380] ;  /* 0x0000e000ff047b82 */ /* 0x000e220000000a00 */
[----:B------:R-:W-:Y:S01]  /*05e0*/  IADD3 R9, PT, PT, R2, R3, RZ ;  /* 0x0000000302097210 */ /* 0x000fe20007ffe0ff */
[----:B------:R-:W1:Y:S06]  /*05f0*/  LDCU.64 UR4, c[0x0][0x390] ;  /* 0x00007200ff0477ac */ /* 0x000e6c0008000a00 */
[----:B------:R-:W2:Y:S08]  /*0600*/  LDC.64 R6, c[0x0][0x388] ;  /* 0x0000e200ff067b82 */ /* 0x000eb00000000a00 */
[----:B------:R-:W3:Y:S01]  /*0610*/  LDC.64 R12, c[0x0][0x390] ;  /* 0x0000e400ff0c7b82 */ /* 0x000ee20000000a00 */
[----:B0-----:R-:W-:-:S04]  /*0620*/  IMAD.WIDE R4, R9, 0x4, R4 ;  /* 0x0000000409047825 */ /* 0x001fc800078e0204 */
[----:B--2---:R-:W-:Y:S02]  /*0630*/  IMAD.WIDE R6, R9, 0x4, R6 ;  /* 0x0000000409067825 */ /* 0x004fe400078e0206 */
[----:B------:R-:W2:Y:S04]  /*0640*/  LDG.E R9, desc[UR12][R4.64] ;  /* 0x0000000c04097981 */ /* 0x000ea8000c1e1900 */
[----:B------:R-:W2:Y:S01]  /*0650*/  LDG.E R10, desc[UR12][R6.64] ;  /* 0x0000000c060a7981 */ /* 0x000ea2000c1e1900 */
[----:B------:R-:W-:-:S05]  /*0660*/  IADD3 R11, PT, PT, R0, R3, RZ ;  /* 0x00000003000b7210 */ /* 0x000fca0007ffe0ff */
[----:B---3--:R-:W-:Y:S01]  /*0670*/  IMAD.WIDE.U32 R12, R11, 0x4, R12 ;  /* 0x000000040b0c7825 */ /* 0x008fe200078e000c */
[----:B--2---:R-:W-:-:S05]  /*0680*/  IADD3 R9, PT, PT, R9, R10, RZ ;  /* 0x0000000a09097210 */ /* 0x004fca0007ffe0ff */
[----:B------:R0:W-:Y:S04]  /*0690*/  STG.E desc[UR12][R12.64], R9 ;  /* 0x000000090c007986 */ /* 0x0001e8000c10190c */
[----:B------:R-:W2:Y:S04]  /*06a0*/  LDG.E R14, desc[UR12][R4.64+0x4] ;  /* 0x0000040c040e7981 */ /* 0x000ea8000c1e1900 */
[----:B------:R-:W2:Y:S01]  /*06b0*/  LDG.E R15, desc[UR12][R6.64+0x4] ;  /* 0x0000040c060f7981 */ /* 0x000ea2000c1e1900 */
[----:B------:R-:W-:-:S04]  /*06c0*/  IADD3 R11, P1, PT, R0, R3, RZ ;  /* 0x00000003000b7210 */ /* 0x000fc80007f3e0ff */
[----:B------:R-:W-:Y:S02]  /*06d0*/  IADD3.X R18, PT, PT, RZ, RZ, RZ, P1, !PT ;  /* 0x000000ffff127210 */ /* 0x000fe40000ffe4ff */
[----:B-1----:R-:W-:-:S04]  /*06e0*/  LEA R10, P1, R11, UR4, 0x2 ;  /* 0x000000040b0a7c11 */ /* 0x002fc8000f8210ff */
[----:B------:R-:W-:Y:S02]  /*06f0*/  LEA.HI.X R11, R11, UR5, R18, 0x2, P1 ;  /* 0x000000050b0b7c11 */ /* 0x000fe400088f1412 */
[----:B--2---:R-:W-:-:S05]  /*0700*/  IADD3 R15, PT, PT, R14, R15, RZ ;  /* 0x0000000f0e0f7210 */ /* 0x004fca0007ffe0ff */
[----:B------:R1:W-:Y:S04]  /*0710*/  STG.E desc[UR12][R10.64+0x4], R15 ;  /* 0x0000040f0a007986 */ /* 0x0003e8000c10190c */
[----:B------:R-:W2:Y:S04]  /*0720*/  LDG.E R14, desc[UR12][R4.64+0x8] ;  /* 0x0000080c040e7981 */ /* 0x000ea8000c1e1900 */
[----:B0-----:R-:W2:Y:S02]  /*0730*/  LDG.E R9, desc[UR12][R6.64+0x8] ;  /* 0x0000080c06097981 */ /* 0x001ea4000c1e1900 */
[----:B--2---:R-:W-:-:S05]  /*0740*/  IADD3 R9, PT, PT, R14, R9, RZ ;  /* 0x000000090e097210 */ /* 0x004fca0007ffe0ff */
[----:B------:R1:W-:Y:S04]  /*0750*/  STG.E desc[UR12][R10.64+0x8], R9 ;  /* 0x000008090a007986 */ /* 0x0003e8000c10190c */
[----:B------:R-:W2:Y:S04]  /*0760*/  LDG.E R12, desc[UR12][R4.64+0xc] ;  /* 0x00000c0c040c7981 */ /* 0x000ea8000c1e1900 */
[----:B------:R-:W2:Y:S01]  /*0770*/  LDG.E R13, desc[UR12][R6.64+0xc] ;  /* 0x00000c0c060d7981 */ /* 0x000ea2000c1e1900 */
[----:B------:R-:W-:Y:S02]  /*0780*/  IADD3 R3, PT, PT, R3, 0x4, RZ ;  /* 0x0000000403037810 */ /* 0x000fe40007ffe0ff */
[----:B--2---:R-:W-:-:S05]  /*0790*/  IADD3 R13, PT, PT, R12, R13, RZ ;  /* 0x0000000d0c0d7210 */ /* 0x004fca0007ffe0ff */
[----:B------:R1:W-:Y:S02]  /*07a0*/  STG.E desc[UR12][R10.64+0xc], R13 ;  /* 0x00000c0d0a007986 */ /* 0x0003e4000c10190c */
.L_x_4:
[----:B------:R-:W-:Y:S05]  /*07b0*/  @!P0 EXIT ;  /* 0x000000000000894d */ /* 0x000fea0003800000 */
[----:B------:R-:W-:Y:S02]  /*07c0*/  ISETP.NE.AND P1, PT, R16, 0x1, PT ;  /* 0x000000011000780c */ /* 0x000fe40003f25270 */
[----:B------:R-:W-:-:S04]  /*07d0*/  LOP3.LUT R8, R8, 0x1, RZ, 0xc0, !PT ;  /* 0x0000000108087812 */ /* 0x000fc800078ec0ff */
[----:B------:R-:W-:-:S07]  /*07e0*/  ISETP.NE.U32.AND P0, PT, R8, 0x1, PT ;  /* 0x000000010800780c */ /* 0x000fce0003f05070 */
[----:B------:R-:W-:Y:S06]  /*07f0*/  @!P1 BRA `(.L_x_5) ;  /* 0x0000000000589947 */ /* 0x000fec0003800000 */
[----:B------:R-:W0:Y:S01]  /*0800*/  LDC.64 R4, c[0x0][0x380] ;  /* 0x0000e000ff047b82 */ /* 0x000e220000000a00 */
[----:B-1----:R-:W-:Y:S01]  /*0810*/  IADD3 R9, PT, PT, R2, R3, RZ ;  /* 0x0000000302097210 */ /* 0x002fe20007ffe0ff */
[----:B------:R-:W1:Y:S06]  /*0820*/  LDCU.64 UR4, c[0x0][0x390] ;  /* 0x00007200ff0477ac */ /* 0x000e6c0008000a00 */
[----:B------:R-:W2:Y:S01]  /*0830*/  LDC.64 R6, c[0x0][0x388] ;  /* 0x0000e200ff067b82 */ /* 0x000ea20000000a00 */
[----:B0-----:R-:W-:-:S05]  /*0840*/  IMAD.WIDE R4, R9, 0x4, R4 ;  /* 0x0000000409047825 */ /* 0x001fca00078e0204 */
[----:B------:R-:W3:Y:S01]  /*0850*/  LDG.E R10, desc[UR12][R4.64] ;  /* 0x0000000c040a7981 */ /* 0x000ee2000c1e1900 */
[----:B--2---:R-:W-:Y:S02]  /*0860*/  IMAD.WIDE R6, R9, 0x4, R6 ;  /* 0x0000000409067825 */ /* 0x004fe400078e0206 */
[----:B------:R-:W0:Y:S03]  /*0870*/  LDC.64 R8, c[0x0][0x390] ;  /* 0x0000e400ff087b82 */ /* 0x000e260000000a00 */
[----:B------:R-:W3:Y:S01]  /*0880*/  LDG.E R11, desc[UR12][R6.64] ;  /* 0x0000000c060b7981 */ /* 0x000ee2000c1e1900 */
[----:B------:R-:W-:-:S05]  /*0890*/  IADD3 R13, PT, PT, R0, R3, RZ ;  /* 0x00000003000d7210 */ /* 0x000fca0007ffe0ff */
[----:B0-----:R-:W-:Y:S01]  /*08a0*/  IMAD.WIDE.U32 R8, R13, 0x4, R8 ;  /* 0x000000040d087825 */ /* 0x001fe200078e0008 */
[----:B---3--:R-:W-:-:S05]  /*08b0*/  IADD3 R13, PT, PT, R10, R11, RZ ;  /* 0x0000000b0a0d7210 */ /* 0x008fca0007ffe0ff */
[----:B------:R0:W-:Y:S04]  /*08c0*/  STG.E desc[UR12][R8.64], R13 ;  /* 0x0000000d08007986 */ /* 0x0001e8000c10190c */
[----:B------:R-:W2:Y:S04]  /*08d0*/  LDG.E R12, desc[UR12][R4.64+0x4] ;  /* 0x0000040c040c7981 */ /* 0x000ea8000c1e1900 */
[----:B------:R-:W2:Y:S01]  /*08e0*/  LDG.E R15, desc[UR12][R6.64+0x4] ;  /* 0x0000040c060f7981 */ /* 0x000ea2000c1e1900 */
[----:B------:R-:W-:-:S04]  /*08f0*/  IADD3 R11, P1, PT, R0, R3, RZ ;  /* 0x00000003000b7210 */ /* 0x000fc80007f3e0ff */
[----:B------:R-:W-:Y:S02]  /*0900*/  IADD3.X R14, PT, PT, RZ, RZ, RZ, P1, !PT ;  /* 0x000000ffff0e7210 */ /* 0x000fe40000ffe4ff */
[----:B-1----:R-:W-:-:S04]  /*0910*/  LEA R10, P1, R11, UR4, 0x2 ;  /* 0x000000040b0a7c11 */ /* 0x002fc8000f8210ff */
[----:B------:R-:W-:Y:S02]  /*0920*/  LEA.HI.X R11, R11, UR5, R14, 0x2, P1 ;  /* 0x000000050b0b7c11 */ /* 0x000fe400088f140e */
[----:B------:R-:W-:Y:S02]  /*0930*/  IADD3 R3, PT, PT, R3, 0x2, RZ ;  /* 0x0000000203037810 */ /* 0x000fe40007ffe0ff */
[----:B--2---:R-:W-:-:S05]  /*0940*/  IADD3 R15, PT, PT, R12, R15, RZ ;  /* 0x0000000f0c0f7210 */ /* 0x004fca0007ffe0ff */
[----:B------:R0:W-:Y:S02]  /*0950*/  STG.E desc[UR12][R10.64+0x4], R15 ;  /* 0x0000040f0a007986 */ /* 0x0001e4000c10190c */
.L_x_5:
[----:B------:R-:W-:Y:S05]  /*0960*/  @P0 EXIT ;  /* 0x000000000000094d */ /* 0x000fea0003800000 */
[----:B------:R-:W2:Y:S01]  /*0970*/  LDC.64 R4, c[0x0][0x380] ;  /* 0x0000e000ff047b82 */ /* 0x000ea20000000a00 */
[----:B01----:R-:W-:-:S07]  /*0980*/  IADD3 R9, PT, PT, R2, R3, RZ ;  /* 0x0000000302097210 */ /* 0x003fce0007ffe0ff */
[----:B------:R-:W0:Y:S01]  /*0990*/  LDC.64 R6, c[0x0][0x388] ;  /* 0x0000e200ff067b82 */ /* 0x000e220000000a00 */
[----:B--2---:R-:W-:-:S06]  /*09a0*/  IMAD.WIDE R4, R9, 0x4, R4 ;  /* 0x0000000409047825 */ /* 0x004fcc00078e0204 */
[----:B------:R-:W2:Y:S01]  /*09b0*/  LDG.E R4, desc[UR12][R4.64] ;  /* 0x0000000c04047981 */ /* 0x000ea2000c1e1900 */
[----:B0-----:R-:W-:Y:S02]  /*09c0*/  IMAD.WIDE R6, R9, 0x4, R6 ;  /* 0x0000000409067825 */ /* 0x001fe400078e0206 */
[----:B------:R-:W0:Y:S04]  /*09d0*/  LDC.64 R8, c[0x0][0x390] ;  /* 0x0000e400ff087b82 */ /* 0x000e280000000a00 */
[----:B------:R-:W2:Y:S01]  /*09e0*/  LDG.E R7, desc[UR12][R6.64] ;  /* 0x0000000c06077981 */ /* 0x000ea2000c1e1900 */
[----:B------:R-:W-:-:S05]  /*09f0*/  IADD3 R3, PT, PT, R0, R3, RZ ;  /* 0x0000000300037210 */ /* 0x000fca0007ffe0ff */
[----:B0-----:R-:W-:Y:S01]  /*0a00*/  IMAD.WIDE.U32 R2, R3, 0x4, R8 ;  /* 0x0000000403027825 */ /* 0x001fe200078e0008 */
[----:B--2---:R-:W-:-:S05]  /*0a10*/  IADD3 R9, PT, PT, R4, R7, RZ ;  /* 0x0000000704097210 */ /* 0x004fca0007ffe0ff */
[----:B------:R-:W-:Y:S01]  /*0a20*/  STG.E desc[UR12][R2.64], R9 ;  /* 0x0000000902007986 */ /* 0x000fe2000c10190c */
[----:B------:R-:W-:Y:S05]  /*0a30*/  EXIT ;  /* 0x000000000000794d */ /* 0x000fea0003800000 */
.L_x_1:
[----:B------:R-:W0:Y:S02]  /*0a40*/  LDC.64 R2, c[0x0][0x398] ;  /* 0x0000e600ff027b82 */ /* 0x000e240000000a00 */
[----:B0-----:R-:W-:-:S04]  /*0a50*/  ISETP.GE.AND P0, PT, R2, 0x1, PT ;  /* 0x000000010200780c */ /* 0x001fc80003f06270 */
[----:B------:R-:W-:-:S13]  /*0a60*/  ISETP.GE.OR P0, PT, R0, R3, !P0 ;  /* 0x000000030000720c */ /* 0x000fda0004706670 */
[----:B------:R-:W-:Y:S05]  /*0a70*/  @P0 EXIT ;  /* 0x000000000000094d */ /* 0x000fea0003800000 */
[C---:B------:R-:W-:Y:S01]  /*0a80*/  ISETP.GE.U32.AND P0, PT, R2.reuse, 0x10, PT ;  /* 0x000000100200780c */ /* 0x040fe20003f06070 */
[----:B------:R-:W-:Y:S01]  /*0a90*/  HFMA2 R4, -RZ, RZ, 0, 0 ;  /* 0x00000000ff047431 */ /* 0x000fe200000001ff */
[----:B------:R-:W-:-:S04]  /*0aa0*/  LOP3.LUT R20, R2, 0xf, RZ, 0xc0, !PT ;  /* 0x0000000f02147812 */ /* 0x000fc800078ec0ff */
[----:B------:R-:W-:-:S07]  /*0ab0*/  ISETP.NE.AND P1, PT, R20, RZ, PT ;  /* 0x000000ff1400720c */ /* 0x000fce0003f25270 */
[----:B------:R-:W-:Y:S06]  /*0ac0*/  @!P0 BRA `(.L_x_6) ;  /* 0x0000000400ec8947 */ /* 0x000fec0003800000 */
[----:B------:R-:W-:Y:S02]  /*0ad0*/  LOP3.LUT R4, R2, 0x7ffffff0, RZ, 0xc0, !PT ;  /* 0x7ffffff002047812 */ /* 0x000fe400078ec0ff */
[----:B------:R-:W-:Y:S02]  /*0ae0*/  MOV R2, R0 ;  /* 0x0000000000027202 */ /* 0x000fe40000000f00 */
[----:B------:R-:W-:-:S07]  /*0af0*/  IADD3 R5, PT, PT, -R4, RZ, RZ ;  /* 0x000000ff04057210 */ /* 0x000fce0007ffe1ff */
.L_x_7:
[----:B0-----:R-:W0:Y:S08]  /*0b00*/  LDC.64 R12, c[0x0][0x380] ;  /* 0x0000e000ff0c7b82 */ /* 0x001e300000000a00 */
[----:B------:R-:W1:Y:S08]  /*0b10*/  LDC.64 R14, c[0x0][0x388] ;  /* 0x0000e200ff0e7b82 */ /* 0x000e700000000a00 */
[----:B------:R-:W2:Y:S01]  /*0b20*/  LDC.64 R6, c[0x0][0x390] ;  /* 0x0000e400ff067b82 */ /* 0x000ea20000000a00 */
[----:B0-----:R-:W-:-:S07]  /*0b30*/  IMAD.WIDE R12, R2, 0x4, R12 ;  /* 0x00000004020c7825 */ /* 0x001fce00078e020c */
[----:B------:R-:W0:Y:S01]  /*0b40*/  LDC R3, c[0x0][0x39c] ;  /* 0x0000e700ff037b82 */ /* 0x000e220000000800 */
[----:B------:R-:W3:Y:S01]  /*0b50*/  LDG.E R8, desc[UR12][R12.64] ;  /* 0x0000000c0c087981 */ /* 0x000ee2000c1e1900 */
[----:B-1----:R-:W-:-:S05]  /*0b60*/  IMAD.WIDE R14, R2, 0x4, R14 ;  /* 0x00000004020e7825 */ /* 0x002fca00078e020e */
[----:B------:R-:W3:Y:S01]  /*0b70*/  LDG.E R9, desc[UR12][R14.64] ;  /* 0x0000000c0e097981 */ /* 0x000ee2000c1e1900 */
[----:B--2---:R-:W-:-:S04]  /*0b80*/  IMAD.WIDE R6, R2, 0x4, R6 ;  /* 0x0000000402067825 */ /* 0x004fc800078e0206 */
[----:B0-----:R-:W-:Y:S01]  /*0b90*/  IMAD.WIDE R10, R3, 0x4, R12 ;  /* 0x00000004030a7825 */ /* 0x001fe200078e020c */
[----:B---3--:R-:W-:-:S03]  /*0ba0*/  IADD3 R21, PT, PT, R8, R9, RZ ;  /* 0x0000000908157210 */ /* 0x008fc60007ffe0ff */
[C---:B------:R-:W-:Y:S02]  /*0bb0*/  IMAD.WIDE R8, R3.reuse, 0x4, R14 ;  /* 0x0000000403087825 */ /* 0x040fe400078e020e */
[----:B------:R0:W-:Y:S04]  /*0bc0*/  STG.E desc[UR12][R6.64], R21 ;  /* 0x0000001506007986 */ /* 0x0001e8000c10190c */
[----:B------:R-:W2:Y:S04]  /*0bd0*/  LDG.E R16, desc[UR12][R10.64] ;  /* 0x0000000c0a107981 */ /* 0x000ea8000c1e1900 */
[----:B------:R-:W2:Y:S01]  /*0be0*/  LDG.E R17, desc[UR12][R8.64] ;  /* 0x0000000c08117981 */ /* 0x000ea2000c1e1900 */
[----:B------:R-:W-:-:S04]  /*0bf0*/  IMAD.WIDE R12, R3, 0x4, R6 ;  /* 0x00000004030c7825 */ /* 0x000fc800078e0206 */
[----:B------:R-:W-:Y:S01]  /*0c00*/  IMAD.WIDE R14, R3, 0x4, R8 ;  /* 0x00000004030e7825 */ /* 0x000fe200078e0208 */
[----:B--2---:R-:W-:-:S03]  /*0c10*/  IADD3 R23, PT, PT, R16, R17, RZ ;  /* 0x0000001110177210 */ /* 0x004fc60007ffe0ff */
[C---:B------:R-:W-:Y:S02]  /*0c20*/  IMAD.WIDE R16, R3.reuse, 0x4, R10 ;  /* 0x0000000403107825 */ /* 0x040fe400078e020a */
[----:B------:R1:W-:Y:S04]  /*0c30*/  STG.E desc[UR12][R12.64], R23 ;  /* 0x000000170c007986 */ /* 0x0003e8000c10190c */
[----:B------:R-:W2:Y:S04]  /*0c40*/  LDG.E R22, desc[UR12][R16.64] ;  /* 0x0000000c10167981 */ /* 0x000ea8000c1e1900 */
[----:B------:R-:W2:Y:S01]  /*0c50*/  LDG.E R25, desc[UR12][R14.64] ;  /* 0x0000000c0e197981 */ /* 0x000ea2000c1e1900 */
[----:B------:R-:W-:-:S04]  /*0c60*/  IMAD.WIDE R18, R3, 0x4, R12 ;  /* 0x0000000403127825 */ /* 0x000fc800078e020c */
[----:B------:R-:W-:-:S04]  /*0c70*/  IMAD.WIDE R10, R3, 0x4, R16 ;  /* 0x00000004030a7825 */ /* 0x000fc800078e0210 */
[----:B0-----:R-:W-:Y:S01]  /*0c80*/  IMAD.WIDE R6, R3, 0x4, R14 ;  /* 0x0000000403067825 */ /* 0x001fe200078e020e */
[----:B--2---:R-:W-:-:S05]  /*0c90*/  IADD3 R25, PT, PT, R22, R25, RZ ;  /* 0x0000001916197210 */ /* 0x004fca0007ffe0ff */
[----:B------:R0:W-:Y:S04]  /*0ca0*/  STG.E desc[UR12][R18.64], R25 ;  /* 0x0000001912007986 */ /* 0x0001e8000c10190c */
[----:B------:R-:W2:Y:S04]  /*0cb0*/  LDG.E R21, desc[UR12][R10.64] ;  /* 0x0000000c0a157981 */ /* 0x000ea8000c1e1900 */
[----:B------:R-:W2:Y:S01]  /*0cc0*/  LDG.E R22, desc[UR12][R6.64] ;  /* 0x0000000c06167981 */ /* 0x000ea2000c1e1900 */
[----:B------:R-:W-:-:S04]  /*0cd0*/  IMAD.WIDE R8, R3, 0x4, R18 ;  /* 0x0000000403087825 */ /* 0x000fc800078e0212 */
[----:B------:R-:W-:-:S04]  /*0ce0*/  IMAD.WIDE R16, R3, 0x4, R10 ;  /* 0x0000000403107825 */ /* 0x000fc800078e020a */
[----:B-1----:R-:W-:Y:S01]  /*0cf0*/  IMAD.WIDE R12, R3, 0x4, R6 ;  /* 0x00000004030c7825 */ /* 0x002fe200078e0206 */
[----:B--2---:R-:W-:-:S05]  /*0d00*/  IADD3 R21, PT, PT, R21, R22, RZ ;  /* 0x0000001615157210 */ /* 0x004fca0007ffe0ff */
[----:B------:R1:W-:Y:S04]  /*0d10*/  STG.E desc[UR12][R8.64], R21 ;  /* 0x0000001508007986 */ /* 0x0003e8000c10190c */
[----:B------:R-:W2:Y:S04]  /*0d20*/  LDG.E R22, desc[UR12][R16.64] ;  /* 0x0000000c10167981 */ /* 0x000ea8000c1e1900 */
[----:B------:R-:W2:Y:S01]  /*0d30*/  LDG.E R23, desc[UR12][R12.64] ;  /* 0x0000000c0c177981 */ /* 0x000ea2000c1e1900 */
[----:B------:R-:W-:-:S04]  /*0d40*/  IMAD.WIDE R14, R3, 0x4, R8 ;  /* 0x00000004030e7825 */ /* 0x000fc800078e0208 */
[----:B------:R-:W-:-:S04]  /*0d50*/  IMAD.WIDE R10, R3, 0x4, R16 ;  /* 0x00000004030a7825 */ /* 0x000fc800078e0210 */
[----:B------:R-:W-:Y:S01]  /*0d60*/  IMAD.WIDE R6, R3, 0x4, R12 ;  /* 0x0000000403067825 */ /* 0x000fe200078e020c */
[----:B--2---:R-:W-:-:S05]  /*0d70*/  IADD3 R23, PT, PT, R22, R23, RZ ;  /* 0x0000001716177210 */ /* 0x004fca0007ffe0ff */
[----:B------:R2:W-:Y:S04]  /*0d80*/  STG.E desc[UR12][R14.64], R23 ;  /* 0x000000170e007986 */ /* 0x0005e8000c10190c */
[----:B------:R-:W3:Y:S04]  /*0d90*/  LDG.E R22, desc[UR12][R10.64] ;  /* 0x0000000c0a167981 */ /* 0x000ee8000c1e1900 */
[----:B0-----:R-:W3:Y:S01]  /*0da0*/  LDG.E R25, desc[UR12][R6.64] ;  /* 0x0000000c06197981 */ /* 0x001ee2000c1e1900 */
[----:B------:R-:W-:-:S04]  /*0db0*/  IMAD.WIDE R18, R3, 0x4, R14 ;  /* 0x0000000403127825 */ /* 0x000fc800078e020e */
[----:B------:R-:W-:-:S04]  /*0dc0*/  IMAD.WIDE R16, R3, 0x4, R10 ;  /* 0x0000000403107825 */ /* 0x000fc800078e020a */
[----:B-1----:R-:W-:Y:S01]  /*0dd0*/  IMAD.WIDE R8, R3, 0x4, R6 ;  /* 0x0000000403087825 */ /* 0x002fe200078e0206 */
[----:B---3--:R-:W-:-:S05]  /*0de0*/  IADD3 R25, PT, PT, R22, R25, RZ ;  /* 0x0000001916197210 */ /* 0x008fca0007ffe0ff */
[----:B------:R0:W-:Y:S04]  /*0df0*/  STG.E desc[UR12][R18.64], R25 ;  /* 0x0000001912007986 */ /* 0x0001e8000c10190c */
[----:B------:R-:W3:Y:S04]  /*0e00*/  LDG.E R21, desc[UR12][R16.64] ;  /* 0x0000000c10157981 */ /* 0x000ee8000c1e1900 */
[----:B------:R-:W3:Y:S01]  /*0e10*/  LDG.E R22, desc[UR12][R8.64] ;  /* 0x0000000c08167981 */ /* 0x000ee2000c1e1900 */
[----:B------:R-:W-:-:S04]  /*0e20*/  IMAD.WIDE R12, R3, 0x4, R18 ;  /* 0x00000004030c7825 */ /* 0x000fc800078e0212 */
[----:B------:R-:W-:-:S04]  /*0e30*/  IMAD.WIDE R10, R3, 0x4, R16 ;  /* 0x00000004030a7825 */ /* 0x000fc800078e0210 */
[----:B------:R-:W-:Y:S01]  /*0e40*/  IMAD.WIDE R6, R3, 0x4, R8 ;  /* 0x0000000403067825 */ /* 0x000fe200078e0208 */
[----:B---3--:R-:W-:-:S05]  /*0e50*/  IADD3 R21, PT, PT, R21, R22, RZ ;  /* 0x0000001615157210 */ /* 0x008fca0007ffe0ff */
[----:B------:R1:W-:Y:S04]  /*0e60*/  STG.E desc[UR12][R12.64], R21 ;  /* 0x000000150c007986 */ /* 0x0003e8000c10190c */
[----:B------:R-:W3:Y:S04]  /*0e70*/  LDG.E R22, desc[UR12][R10.64] ;  /* 0x0000000c0a167981 */ /* 0x000ee8000c1e1900 */
[----:B--2---:R-:W3:Y:S01]  /*0e80*/  LDG.E R23, desc[UR12][R6.64] ;  /* 0x0000000c06177981 */ /* 0x004ee2000c1e1900 */
[----:B------:R-:W-:-:S04]  /*0e90*/  IMAD.WIDE R14, R3, 0x4, R12 ;  /* 0x00000004030e7825 */ /* 0x000fc800078e020c */
[----:B------:R-:W-:-:S04]  /*0ea0*/  IMAD.WIDE R16, R3, 0x4, R10 ;  /* 0x0000000403107825 */ /* 0x000fc800078e020a */
[----:B------:R-:W-:Y:S01]  /*0eb0*/  IMAD.WIDE R8, R3, 0x4, R6 ;  /* 0x0000000403087825 */ /* 0x000fe200078e0206 */
[----:B---3--:R-:W-:-:S05]  /*0ec0*/  IADD3 R23, PT, PT, R22, R23, RZ ;  /* 0x0000001716177210 */ /* 0x008fca0007ffe0ff */
[----:B------:R2:W-:Y:S04]  /*0ed0*/  STG.E desc[UR12][R14.64], R23 ;  /* 0x000000170e007986 */ /* 0x0005e8000c10190c */
[----:B------:R-:W3:Y:S04]  /*0ee0*/  LDG.E R22, desc[UR12][R16.64] ;  /* 0x0000000c10167981 */ /* 0x000ee8000c1e1900 */
[----:B0-----:R-:W3:Y:S01]  /*0ef0*/  LDG.E R25, desc[UR12][R8.64] ;  /* 0x0000000c08197981 */ /* 0x001ee2000c1e1900 */
[----:B------:R-:W-:-:S04]  /*0f00*/  IMAD.WIDE R18, R3, 0x4, R14 ;  /* 0x0000000403127825 */ /* 0x000fc800078e020e */
[----:B------:R-:W-:-:S04]  /*0f10*/  IMAD.WIDE R10, R3, 0x4, R16 ;  /* 0x00000004030a7825 */ /* 0x000fc800078e0210 */
[----:B------:R-:W-:Y:S01]  /*0f20*/  IMAD.WIDE R6, R3, 0x4, R8 ;  /* 0x0000000403067825 */ /* 0x000fe200078e0208 */
[----:B---3--:R-:W-:-:S05]  /*0f30*/  IADD3 R25, PT, PT, R22, R25, RZ ;  /* 0x0000001916197210 */ /* 0x008fca0007ffe0ff */
[----:B------:R0:W-:Y:S04]  /*0f40*/  STG.E desc[UR12][R18.64], R25 ;  /* 0x0000001912007986 */ /* 0x0001e8000c10190c */
[----:B-1----:R-:W3:Y:S04]  /*0f50*/  LDG.E R21, desc[UR12][R10.64] ;  /* 0x0000000c0a157981 */ /* 0x002ee8000c1e1900 */
[----:B------:R-:W3:Y:S01]  /*0f60*/  LDG.E R22, desc[UR12][R6.64] ;  /* 0x0000000c06167981 */ /* 0x000ee2000c1e1900 */
[----:B------:R-:W-:-:S04]  /*0f70*/  IMAD.WIDE R12, R3, 0x4, R18 ;  /* 0x00000004030c7825 */ /* 0x000fc800078e0212 */
[----:B--2---:R-:W-:-:S04]  /*0f80*/  IMAD.WIDE R14, R3, 0x4, R10 ;  /* 0x00000004030e7825 */ /* 0x004fc800078e020a */
[----:B------:R-:W-:Y:S01]  /*0f90*/  IMAD.WIDE R8, R3, 0x4, R6 ;  /* 0x0000000403087825 */ /* 0x000fe200078e0206 */
[----:B---3--:R-:W-:-:S05]  /*0fa0*/  IADD3 R21, PT, PT, R21, R22, RZ ;  /* 0x0000001615157210 */ /* 0x008fca0007ffe0ff */
        /* <DEDUP_REMOVED lines=11> */
[----:B-1----:R-:W-:-:S04]  /*1060*/  IMAD.WIDE R12, R3, 0x4, R10 ;  /* 0x00000004030c7825 */ /* 0x002fc800078e020a */
[----:B------:R-:W-:Y:S01]  /*1070*/  IMAD.WIDE R8, R3, 0x4, R6 ;  /* 0x0000000403087825 */ /* 0x000fe200078e0206 */
        /* <DEDUP_REMOVED lines=23> */
[----:B------:R-:W2:Y:S04]  /*11f0*/  LDG.E R10, desc[UR12][R10.64] ;  /* 0x0000000c0a0a7981 */ /* 0x000ea8000c1e1900 */
[----:B------:R-:W2:Y:S01]  /*1200*/  LDG.E R7, desc[UR12][R6.64] ;  /* 0x0000000c06077981 */ /* 0x000ea2000c1e1900 */
[----:B-1----:R-:W-:Y:S01]  /*1210*/  IMAD.WIDE R14, R3, 0x4, R18 ;  /* 0x00000004030e7825 */ /* 0x002fe200078e0212 */
[----:B------:R-:W-:-:S04]  /*1220*/  IADD3 R5, PT, PT, R5, 0x10, RZ ;  /* 0x0000001005057810 */ /* 0x000fc80007ffe0ff */
[----:B------:R-:W-:Y:S02]  /*1230*/  ISETP.NE.AND P0, PT, R5, RZ, PT ;  /* 0x000000ff0500720c */ /* 0x000fe40003f05270 */
[----:B------:R-:W-:Y:S02]  /*1240*/  LEA R2, R3, R2, 0x4 ;  /* 0x0000000203027211 */ /* 0x000fe400078e20ff */
[----:B--2---:R-:W-:-:S05]  /*1250*/  IADD3 R17, PT, PT, R10, R7, RZ ;  /* 0x000000070a117210 */ /* 0x004fca0007ffe0ff */
[----:B------:R0:W-:Y:S04]  /*1260*/  STG.E desc[UR12][R14.64], R17 ;  /* 0x000000110e007986 */ /* 0x0001e8000c10190c */
[----:B------:R-:W-:Y:S05]  /*1270*/  @P0 BRA `(.L_x_7) ;  /* 0xfffffff800200947 */ /* 0x000fea000383ffff */
.L_x_6:
[----:B------:R-:W-:Y:S05]  /*1280*/  @!P1 EXIT ;  /* 0x000000000000994d */ /* 0x000fea0003800000 */
[----:B------:R-:W1:Y:S01]  /*1290*/  LDCU UR4, c[0x0][0x398] ;  /* 0x00007300ff0477ac */ /* 0x000e620008000800 */
[----:B------:R-:W-:Y:S01]  /*12a0*/  ISETP.GE.U32.AND P0, PT, R20, 0x8, PT ;  /* 0x000000081400780c */ /* 0x000fe20003f06070 */
[----:B-1----:R-:W-:-:S12]  /*12b0*/  ULOP3.LUT UR5, UR4, 0x7, URZ, 0xc0, !UPT ;  /* 0x0000000704057892 */ /* 0x002fd8000f8ec0ff */
[----:B------:R-:W-:Y:S05]  /*12c0*/  @!P0 BRA `(.L_x_8) ;  /* 0x0000000000f48947 */ /* 0x000fea0003800000 */
[----:B------:R-:W1:Y:S01]  /*12d0*/  LDC.64 R6, c[0x0][0x380] ;  /* 0x0000e000ff067b82 */ /* 0x000e620000000a00 */
[----:B------:R-:W-:-:S07]  /*12e0*/  IMAD R5, R4, R3, R0 ;  /* 0x0000000304057224 */ /* 0x000fce00078e0200 */
[----:B------:R-:W2:Y:S08]  /*12f0*/  LDC.64 R8, c[0x0][0x388] ;  /* 0x0000e200ff087b82 */ /* 0x000eb00000000a00 */
[----:B------:R-:W3:Y:S01]  /*1300*/  LDC.64 R10, c[0x0][0x390] ;  /* 0x0000e400ff0a7b82 */ /* 0x000ee20000000a00 */
[----:B-1----:R-:W-:-:S05]  /*1310*/  IMAD.WIDE R6, R5, 0x4, R6 ;  /* 0x0000000405067825 */ /* 0x002fca00078e0206 */
[----:B------:R-:W4:Y:S01]  /*1320*/  LDG.E R2, desc[UR12][R6.64] ;  /* 0x0000000c06027981 */ /* 0x000f22000c1e1900 */
[----:B--2---:R-:W-:-:S05]  /*1330*/  IMAD.WIDE R8, R5, 0x4, R8 ;  /* 0x0000000405087825 */ /* 0x004fca00078e0208 */
[----:B------:R-:W4:Y:S01]  /*1340*/  LDG.E R13, desc[UR12][R8.64] ;  /* 0x0000000c080d7981 */ /* 0x000f22000c1e1900 */
[----:B0-----:R-:W-:-:S04]  /*1350*/  IMAD.WIDE R14, R3, 0x4, R8 ;  /* 0x00000004030e7825 */ /* 0x001fc800078e0208 */
[----:B---3--:R-:W-:Y:S01]  /*1360*/  IMAD.WIDE R10, R5, 0x4, R10 ;  /* 0x00000004050a7825 */ /* 0x008fe200078e020a */
[----:B----4-:R-:W-:-:S03]  /*1370*/  IADD3 R5, PT, PT, R2, R13, RZ ;  /* 0x0000000d02057210 */ /* 0x010fc60007ffe0ff */
[C---:B------:R-:W-:Y:S02]  /*1380*/  IMAD.WIDE R12, R3.reuse, 0x4, R6 ;  /* 0x00000004030c7825 */ /* 0x040fe400078e0206 */
        /* <DEDUP_REMOVED lines=8> */
[----:B------:R-:W2:Y:S04]  /*1410*/  LDG.E R2, desc[UR12][R6.64] ;  /* 0x0000000c06027981 */ /* 0x000ea8000c1e1900 */
[----:B------:R-:W2:Y:S01]  /*1420*/  LDG.E R23, desc[UR12][R8.64] ;  /* 0x0000000c08177981 */ /* 0x000ea2000c1e1900 */
[----:B------:R-:W-:-:S04]  /*1430*/  IMAD.WIDE R18, R3, 0x4, R16 ;  /* 0x0000000403127825 */ /* 0x000fc800078e0210 */
[----:B0-----:R-:W-:-:S04]  /*1440*/  IMAD.WIDE R10, R3, 0x4, R6 ;  /* 0x00000004030a7825 */ /* 0x001fc800078e0206 */
[----:B------:R-:W-:Y:S01]  /*1450*/  IMAD.WIDE R12, R3, 0x4, R8 ;  /* 0x00000004030c7825 */ /* 0x000fe200078e0208 */
        /* <DEDUP_REMOVED lines=10> */
[----:B-1----:R-:W3:Y:S01]  /*1500*/  LDG.E R21, desc[UR12][R8.64] ;  /* 0x0000000c08157981 */ /* 0x002ee2000c1e1900 */
        /* <DEDUP_REMOVED lines=19> */
[----:B------:R-:W0:Y:S04]  /*1640*/  LDG.E R10, desc[UR12][R10.64] ;  /* 0x0000000c0a0a7981 */ /* 0x000e28000c1e1900 */
[----:B------:R-:W0:Y:S01]  /*1650*/  LDG.E R13, desc[UR12][R12.64] ;  /* 0x0000000c0c0d7981 */ /* 0x000e22000c1e1900 */
[----:B-1----:R-:W-:Y:S01]  /*1660*/  IMAD.WIDE R16, R3, 0x4, R14 ;  /* 0x0000000403107825 */ /* 0x002fe200078e020e */
[----:B------:R-:W-:-:S02]  /*1670*/  IADD3 R4, PT, PT, R4, 0x8, RZ ;  /* 0x0000000804047810 */ /* 0x000fc40007ffe0ff */
[----:B0-----:R-:W-:-:S05]  /*1680*/  IADD3 R19, PT, PT, R10, R13, RZ ;  /* 0x0000000d0a137210 */ /* 0x001fca0007ffe0ff */
[----:B------:R2:W-:Y:S02]  /*1690*/  STG.E desc[UR12][R16.64], R19 ;  /* 0x0000001310007986 */ /* 0x0005e4000c10190c */
.L_x_8:
[----:B------:R-:W-:-:S13]  /*16a0*/  ISETP.NE.AND P0, PT, RZ, UR5, PT ;  /* 0x00000005ff007c0c */ /* 0x000fda000bf05270 */
[----:B------:R-:W-:Y:S05]  /*16b0*/  @!P0 EXIT ;  /* 0x000000000000894d */ /* 0x000fea0003800000 */
[----:B------:R-:W-:Y:S02]  /*16c0*/  UISETP.GE.U32.AND UP0, UPT, UR5, 0x4, UPT ;  /* 0x000000040500788c */ /* 0x000fe4000bf06070 */
[----:B------:R-:W-:-:S07]  /*16d0*/  ULOP3.LUT UR4, UR4, 0x3, URZ, 0xc0, !UPT ;  /* 0x0000000304047892 */ /* 0x000fce000f8ec0ff */
[----:B------:R-:W-:Y:S05]  /*16e0*/  BRA.U !UP0, `(.L_x_9) ;  /* 0x0000000108847547 */ /* 0x000fea000b800000 */
[----:B------:R-:W1:Y:S01]  /*16f0*/  LDC.64 R6, c[0x0][0x380] ;  /* 0x0000e000ff067b82 */ /* 0x000e620000000a00 */
[----:B------:R-:W-:-:S07]  /*1700*/  IMAD R13, R4, R3, R0 ;  /* 0x00000003040d7224 */ /* 0x000fce00078e0200 */
[----:B------:R-:W3:Y:S08]  /*1710*/  LDC.64 R8, c[0x0][0x388] ;  /* 0x0000e200ff087b82 */ /* 0x000ef00000000a00 */
[----:B------:R-:W4:Y:S01]  /*1720*/  LDC.64 R10, c[0x0][0x390] ;  /* 0x0000e400ff0a7b82 */ /* 0x000f220000000a00 */
[----:B-1----:R-:W-:-:S05]  /*1730*/  IMAD.WIDE R6, R13, 0x4, R6 ;  /* 0x000000040d067825 */ /* 0x002fca00078e0206 */
[----:B------:R-:W5:Y:S01]  /*1740*/  LDG.E R2, desc[UR12][R6.64] ;  /* 0x0000000c06027981 */ /* 0x000f62000c1e1900 */
[----:B---3--:R-:W-:-:S05]  /*1750*/  IMAD.WIDE R8, R13, 0x4, R8 ;  /* 0x000000040d087825 */ /* 0x008fca00078e0208 */
[----:B--2---:R-:W5:Y:S01]  /*1760*/  LDG.E R5, desc[UR12][R8.64] ;  /* 0x0000000c08057981 */ /* 0x004f62000c1e1900 */
[----:B0-----:R-:W-:-:S04]  /*1770*/  IMAD.WIDE R14, R3, 0x4, R8 ;  /* 0x00000004030e7825 */ /* 0x001fc800078e0208 */
[----:B----4-:R-:W-:-:S04]  /*1780*/  IMAD.WIDE R10, R13, 0x4, R10 ;  /* 0x000000040d0a7825 */ /* 0x010fc800078e020a */
[----:B------:R-:W-:Y:S01]  /*1790*/  IMAD.WIDE R12, R3, 0x4, R6 ;  /* 0x00000004030c7825 */ /* 0x000fe200078e0206 */
[----:B-----5:R-:W-:-:S05]  /*17a0*/  IADD3 R5, PT, PT, R2, R5, RZ ;  /* 0x0000000502057210 */ /* 0x020fca0007ffe0ff */
        /* <DEDUP_REMOVED lines=17> */
[----:B------:R-:W-:Y:S01]  /*18c0*/  IMAD.WIDE R14, R3, 0x4, R18 ;  /* 0x00000004030e7825 */ /* 0x000fe200078e0212 */
[----:B------:R-:W-:-:S02]  /*18d0*/  IADD3 R4, PT, PT, R4, 0x4, RZ ;  /* 0x0000000404047810 */ /* 0x000fc40007ffe0ff */
[----:B--2---:R-:W-:-:S05]  /*18e0*/  IADD3 R5, PT, PT, R10, R13, RZ ;  /* 0x0000000d0a057210 */ /* 0x004fca0007ffe0ff */
[----:B------:R1:W-:Y:S02]  /*18f0*/  STG.E desc[UR12][R14.64], R5 ;  /* 0x000000050e007986 */ /* 0x0003e4000c10190c */
.L_x_9:
[----:B------:R-:W-:-:S13]  /*1900*/  ISETP.NE.AND P0, PT, RZ, UR4, PT ;  /* 0x00000004ff007c0c */ /* 0x000fda000bf05270 */
[----:B------:R-:W-:Y:S05]  /*1910*/  @!P0 EXIT ;  /* 0x000000000000894d */ /* 0x000fea0003800000 */
[----:B012---:R-:W0:Y:S01]  /*1920*/  LDC.64 R14, c[0x0][0x390] ;  /* 0x0000e400ff0e7b82 */ /* 0x007e220000000a00 */
[----:B------:R-:W-:Y:S01]  /*1930*/  IMAD R17, R4, R3, R0 ;  /* 0x0000000304117224 */ /* 0x000fe200078e0200 */
[----:B------:R-:W-:-:S06]  /*1940*/  UIADD3 UR4, UPT, UPT, -UR4, URZ, URZ ;  /* 0x000000ff04047290 */ /* 0x000fcc000fffe1ff */
[----:B------:R-:W1:Y:S08]  /*1950*/  LDC.64 R10, c[0x0][0x380] ;  /* 0x0000e000ff0a7b82 */ /* 0x000e700000000a00 */
[----:B------:R-:W2:Y:S02]  /*1960*/  LDC.64 R12, c[0x0][0x388] ;  /* 0x0000e200ff0c7b82 */ /* 0x000ea40000000a00 */
.L_x_10:
[----:B-1----:R-:W-:-:S04]  /*1970*/  IMAD.WIDE R4, R17, 0x4, R10 ;  /* 0x0000000411047825 */ /* 0x002fc800078e020a */
[C---:B--2---:R-:W-:Y:S02]  /*1980*/  IMAD.WIDE R6, R17.reuse, 0x4, R12 ;  /* 0x0000000411067825 */ /* 0x044fe400078e020c */
[----:B------:R-:W2:Y:S04]  /*1990*/  LDG.E R4, desc[UR12][R4.64] ;  /* 0x0000000c04047981 */ /* 0x000ea8000c1e1900 */
[----:B------:R-:W2:Y:S01]  /*19a0*/  LDG.E R7, desc[UR12][R6.64] ;  /* 0x0000000c06077981 */ /* 0x000ea2000c1e1900 */
[C---:B0--3--:R-:W-:Y:S01]  /*19b0*/  IMAD.WIDE R8, R17.reuse, 0x4, R14 ;  /* 0x0000000411087825 */ /* 0x049fe200078e020e */
[----:B------:R-:W-:Y:S01]  /*19c0*/  UIADD3 UR4, UPT, UPT, UR4, 0x1, URZ ;  /* 0x0000000104047890 */ /* 0x000fe2000fffe0ff */
[----:B------:R-:W-:-:S03]  /*19d0*/  IADD3 R17, PT, PT, R17, R3, RZ ;  /* 0x0000000311117210 */ /* 0x000fc60007ffe0ff */
[----:B------:R-:W-:Y:S01]  /*19e0*/  UISETP.NE.AND UP0, UPT, UR4, URZ, UPT ;  /* 0x000000ff0400728c */ /* 0x000fe2000bf05270 */
[----:B--2---:R-:W-:-:S05]  /*19f0*/  IADD3 R19, PT, PT, R4, R7, RZ ;  /* 0x0000000704137210 */ /* 0x004fca0007ffe0ff */
[----:B------:R3:W-:Y:S03]  /*1a00*/  STG.E desc[UR12][R8.64], R19 ;  /* 0x0000001308007986 */ /* 0x0007e6000c10190c */
[----:B------:R-:W-:Y:S05]  /*1a10*/  BRA.U UP0, `(.L_x_10) ;  /* 0xfffffffd00d47547 */ /* 0x000fea000b83ffff */
[----:B------:R-:W-:Y:S05]  /*1a20*/  EXIT ;  /* 0x000000000000794d */ /* 0x000fea0003800000 */
.L_x_0:
[----:B------:R-:W0:Y:S02]  /*1a30*/  LDCU.64 UR4, c[0x0][0x398] ;  /* 0x00007300ff0477ac */ /* 0x000e240008000a00 */
[----:B0-----:R-:W-:-:S04]  /*1a40*/  ISETP.GE.AND P0, PT, R0, UR5, PT ;  /* 0x0000000500007c0c */ /* 0x001fc8000bf06270 */
[----:B------:R-:W-:-:S13]  /*1a50*/  ISETP.GE.OR P0, PT, R7, UR4, P0 ;  /* 0x0000000407007c0c */ /* 0x000fda0008706670 */
[----:B------:R-:W-:Y:S05]  /*1a60*/  @P0 EXIT ;  /* 0x000000000000094d */ /* 0x000fea0003800000 */
[----:B------:R-:W0:Y:S01]  /*1a70*/  LDC.64 R2, c[0x0][0x380] ;  /* 0x0000e000ff027b82 */ /* 0x000e220000000a00 */
[----:B------:R-:W-:-:S07]  /*1a80*/  IMAD R9, R7, UR5, R0 ;  /* 0x0000000507097c24 */ /* 0x000fce000f8e0200 */
[----:B------:R-:W1:Y:S08]  /*1a90*/  LDC.64 R4, c[0x0][0x388] ;  /* 0x0000e200ff047b82 */ /* 0x000e700000000a00 */
[----:B------:R-:W2:Y:S01]  /*1aa0*/  LDC.64 R6, c[0x0][0x390] ;  /* 0x0000e400ff067b82 */ /* 0x000ea20000000a00 */
[----:B0-----:R-:W-:-:S06]  /*1ab0*/  IMAD.WIDE R2, R9, 0x4, R2 ;  /* 0x0000000409027825 */ /* 0x001fcc00078e0202 */
[----:B------:R-:W3:Y:S01]  /*1ac0*/  LDG.E R2, desc[UR12][R2.64] ;  /* 0x0000000c02027981 */ /* 0x000ee2000c1e1900 */
[----:B-1----:R-:W-:-:S06]  /*1ad0*/  IMAD.WIDE R4, R9, 0x4, R4 ;  /* 0x0000000409047825 */ /* 0x002fcc00078e0204 */
[----:B------:R-:W3:Y:S01]  /*1ae0*/  LDG.E R5, desc[UR12][R4.64] ;  /* 0x0000000c04057981 */ /* 0x000ee2000c1e1900 */
[----:B--2---:R-:W-:Y:S01]  /*1af0*/  IMAD.WIDE R6, R9, 0x4, R6 ;  /* 0x0000000409067825 */ /* 0x004fe200078e0206 */
[----:B---3--:R-:W-:-:S05]  /*1b00*/  IADD3 R9, PT, PT, R2, R5, RZ ;  /* 0x0000000502097210 */ /* 0x008fca0007ffe0ff */
[----:B------:R-:W-:Y:S01]  /*1b10*/  STG.E desc[UR12][R6.64], R9 ;  /* 0x0000000906007986 */ /* 0x000fe2000c10190c */
[----:B------:R-:W-:Y:S05]  /*1b20*/  EXIT ;  /* 0x000000000000794d */ /* 0x000fea0003800000 */
.L_x_11:
[----:B------:R-:W-:-:S00]  /*1b30*/  BRA `(.L_x_11) ;  /* 0xfffffffc00fc7947 */ /* 0x000fc0000383ffff */
[----:B------:R-:W-:-:S00]  /*1b40*/  NOP ;  /* 0x0000000000007918 */ /* 0x000fc00000000000 */
        /* <DEDUP_REMOVED lines=11> */
.L_x_12:


//--------------------- .nv.shared.reserved.0     --------------------------
	.section	.nv.shared.reserved.0,"aw",@nobits
	.weak		__nv_reservedSMEM_offset_0_alias
	.size		__nv_reservedSMEM_offset_0_alias, 0, 64
	.other		__nv_reservedSMEM_offset_0_alias,@"STO_CUDA_RESERVED_SHARED STV_DEFAULT"
__nv_reservedSMEM_offset_0_alias:
	.zero		0
	.zero		64


//--------------------- .nv.constant0._Z9MatrixAddPiS_S_ii11method_type --------------------------
	.section	.nv.constant0._Z9MatrixAddPiS_S_ii11method_type,"a",@progbits
	.sectionflags	@""
	.align	4
.nv.constant0._Z9MatrixAddPiS_S_ii11method_type:
	.zero		932


//--------------------- SYMBOLS --------------------------

	.type		.nv.reservedSmem.offset0,@object
	.size		.nv.reservedSmem.offset0,0x4
